//
// Generated by NVIDIA NVVM Compiler
//
// Compiler Build ID: CL-36424714
// Cuda compilation tools, release 13.0, V13.0.88
// Based on NVVM 20.0.0
//

.version 9.0
.target sm_100
.address_size 64

	// .globl	_Z15fp4_gemm_kernelILi4096ELi4096ELi4096EEvPKhS1_Pfiii

.visible .entry _Z15fp4_gemm_kernelILi4096ELi4096ELi4096EEvPKhS1_Pfiii(
	.param .u64 .ptr .align 1 _Z15fp4_gemm_kernelILi4096ELi4096ELi4096EEvPKhS1_Pfiii_param_0,
	.param .u64 .ptr .align 1 _Z15fp4_gemm_kernelILi4096ELi4096ELi4096EEvPKhS1_Pfiii_param_1,
	.param .u64 .ptr .align 1 _Z15fp4_gemm_kernelILi4096ELi4096ELi4096EEvPKhS1_Pfiii_param_2,
	.param .u32 _Z15fp4_gemm_kernelILi4096ELi4096ELi4096EEvPKhS1_Pfiii_param_3,
	.param .u32 _Z15fp4_gemm_kernelILi4096ELi4096ELi4096EEvPKhS1_Pfiii_param_4,
	.param .u32 _Z15fp4_gemm_kernelILi4096ELi4096ELi4096EEvPKhS1_Pfiii_param_5
)
{
	.reg .pred 	%p<27>;
	.reg .b16 	%rs<54>;
	.reg .b32 	%r<54>;
	.reg .b32 	%f<73>;
	.reg .b64 	%rd<32>;

	ld.param.u64 	%rd7, [_Z15fp4_gemm_kernelILi4096ELi4096ELi4096EEvPKhS1_Pfiii_param_0];
	ld.param.u64 	%rd8, [_Z15fp4_gemm_kernelILi4096ELi4096ELi4096EEvPKhS1_Pfiii_param_1];
	ld.param.u64 	%rd6, [_Z15fp4_gemm_kernelILi4096ELi4096ELi4096EEvPKhS1_Pfiii_param_2];
	ld.param.u32 	%r22, [_Z15fp4_gemm_kernelILi4096ELi4096ELi4096EEvPKhS1_Pfiii_param_3];
	ld.param.u32 	%r20, [_Z15fp4_gemm_kernelILi4096ELi4096ELi4096EEvPKhS1_Pfiii_param_4];
	ld.param.u32 	%r21, [_Z15fp4_gemm_kernelILi4096ELi4096ELi4096EEvPKhS1_Pfiii_param_5];
	cvta.to.global.u64 	%rd1, %rd8;
	cvta.to.global.u64 	%rd2, %rd7;
	mov.u32 	%r23, %ctaid.y;
	mov.u32 	%r24, %ntid.y;
	mov.u32 	%r25, %tid.y;
	mad.lo.s32 	%r1, %r23, %r24, %r25;
	mov.u32 	%r26, %ctaid.x;
	mov.u32 	%r27, %ntid.x;
	mov.u32 	%r28, %tid.x;
	mad.lo.s32 	%r2, %r26, %r27, %r28;
	setp.ge.s32 	%p1, %r1, %r22;
	setp.ge.s32 	%p2, %r2, %r20;
	or.pred  	%p3, %p1, %p2;
	@%p3 bra 	$L__BB0_11;
	setp.lt.s32 	%p4, %r21, 1;
	mov.f32 	%f72, 0f00000000;
	@%p4 bra 	$L__BB0_10;
	shr.u32 	%r30, %r21, 1;
	mul.lo.s32 	%r3, %r30, %r1;
	shr.u32 	%r31, %r20, 31;
	add.s32 	%r32, %r20, %r31;
	shr.s32 	%r4, %r32, 1;
	shr.u32 	%r33, %r2, 31;
	add.s32 	%r34, %r2, %r33;
	shr.s32 	%r5, %r34, 1;
	and.b32  	%r6, %r2, 1;
	and.b32  	%r7, %r21, 3;
	setp.lt.u32 	%p5, %r21, 4;
	mov.f32 	%f72, 0f00000000;
	mov.b32 	%r53, 0;
	@%p5 bra 	$L__BB0_5;
	and.b32  	%r53, %r21, 2147483644;
	neg.s32 	%r51, %r53;
	cvt.u64.u32 	%rd9, %r3;
	add.s64 	%rd31, %rd2, %rd9;
	shl.b32 	%r10, %r4, 1;
	mov.f32 	%f72, 0f00000000;
	cvt.s64.s32 	%rd14, %r4;
	mov.u32 	%r49, %r5;
	mov.u32 	%r50, %r3;
$L__BB0_4:
	.pragma "nounroll";
	setp.eq.s32 	%p6, %r6, 0;
	ld.global.s8 	%rs1, [%rd31];
	cvt.s64.s32 	%rd10, %r49;
	add.s64 	%rd11, %rd1, %rd10;
	ld.global.u8 	%rs2, [%rd11];
	and.b16  	%rs3, %rs2, 15;
	shr.u16 	%rs4, %rs2, 4;
	selp.b16 	%rs5, %rs3, %rs4, %p6;
	and.b16  	%rs6, %rs1, 7;
	cvt.rn.f32.u16 	%f14, %rs6;
	mul.f32 	%f15, %f14, 0f3E000000;
	and.b16  	%rs7, %rs1, 8;
	setp.eq.s16 	%p7, %rs7, 0;
	neg.f32 	%f16, %f15;
	selp.f32 	%f17, %f15, %f16, %p7;
	and.b16  	%rs8, %rs5, 7;
	cvt.rn.f32.u16 	%f18, %rs8;
	mul.f32 	%f19, %f18, 0f3E000000;
	and.b16  	%rs9, %rs5, 8;
	setp.eq.s16 	%p8, %rs9, 0;
	neg.f32 	%f20, %f19;
	selp.f32 	%f21, %f19, %f20, %p8;
	fma.rn.f32 	%f22, %f17, %f21, %f72;
	shr.u16 	%rs10, %rs1, 4;
	and.b16  	%rs11, %rs10, 7;
	cvt.rn.f32.u16 	%f23, %rs11;
	mul.f32 	%f24, %f23, 0f3E000000;
	neg.f32 	%f25, %f24;
	setp.lt.s16 	%p9, %rs1, 0;
	selp.f32 	%f26, %f25, %f24, %p9;
	fma.rn.f32 	%f27, %f26, %f21, %f22;
	add.s32 	%r35, %r50, 1;
	cvt.u64.u32 	%rd12, %r35;
	add.s64 	%rd13, %rd2, %rd12;
	ld.global.s8 	%rs12, [%rd13];
	add.s64 	%rd15, %rd11, %rd14;
	ld.global.u8 	%rs13, [%rd15];
	and.b16  	%rs14, %rs13, 15;
	shr.u16 	%rs15, %rs13, 4;
	selp.b16 	%rs16, %rs14, %rs15, %p6;
	and.b16  	%rs17, %rs12, 7;
	cvt.rn.f32.u16 	%f28, %rs17;
	mul.f32 	%f29, %f28, 0f3E000000;
	and.b16  	%rs18, %rs12, 8;
	setp.eq.s16 	%p10, %rs18, 0;
	neg.f32 	%f30, %f29;
	selp.f32 	%f31, %f29, %f30, %p10;
	and.b16  	%rs19, %rs16, 7;
	cvt.rn.f32.u16 	%f32, %rs19;
	mul.f32 	%f33, %f32, 0f3E000000;
	and.b16  	%rs20, %rs16, 8;
	setp.eq.s16 	%p11, %rs20, 0;
	neg.f32 	%f34, %f33;
	selp.f32 	%f35, %f33, %f34, %p11;
	fma.rn.f32 	%f36, %f31, %f35, %f27;
	shr.u16 	%rs21, %rs12, 4;
	and.b16  	%rs22, %rs21, 7;
	cvt.rn.f32.u16 	%f37, %rs22;
	mul.f32 	%f38, %f37, 0f3E000000;
	neg.f32 	%f39, %f38;
	setp.lt.s16 	%p12, %rs12, 0;
	selp.f32 	%f40, %f39, %f38, %p12;
	fma.rn.f32 	%f72, %f40, %f35, %f36;
	add.s32 	%r51, %r51, 4;
	add.s32 	%r50, %r50, 2;
	add.s64 	%rd31, %rd31, 2;
	add.s32 	%r49, %r49, %r10;
	setp.ne.s32 	%p13, %r51, 0;
	@%p13 bra 	$L__BB0_4;
$L__BB0_5:
	setp.eq.s32 	%p14, %r7, 0;
	@%p14 bra 	$L__BB0_10;
	setp.eq.s32 	%p15, %r7, 1;
	@%p15 bra 	$L__BB0_8;
	setp.eq.s32 	%p16, %r6, 0;
	shr.u32 	%r36, %r53, 1;
	add.s32 	%r37, %r36, %r3;
	cvt.u64.u32 	%rd16, %r37;
	add.s64 	%rd17, %rd2, %rd16;
	ld.global.u8 	%rs23, [%rd17];
	mad.lo.s32 	%r38, %r36, %r4, %r5;
	cvt.s64.s32 	%rd18, %r38;
	add.s64 	%rd19, %rd1, %rd18;
	ld.global.u8 	%rs24, [%rd19];
	and.b16  	%rs25, %rs24, 15;
	shr.u16 	%rs26, %rs24, 4;
	selp.b16 	%rs27, %rs25, %rs26, %p16;
	and.b16  	%rs28, %rs23, 7;
	cvt.rn.f32.u16 	%f42, %rs28;
	mul.f32 	%f43, %f42, 0f3E000000;
	and.b16  	%rs29, %rs23, 8;
	setp.eq.s16 	%p17, %rs29, 0;
	neg.f32 	%f44, %f43;
	selp.f32 	%f45, %f43, %f44, %p17;
	and.b16  	%rs30, %rs27, 7;
	cvt.rn.f32.u16 	%f46, %rs30;
	mul.f32 	%f47, %f46, 0f3E000000;
	and.b16  	%rs31, %rs27, 8;
	setp.eq.s16 	%p18, %rs31, 0;
	neg.f32 	%f48, %f47;
	selp.f32 	%f49, %f47, %f48, %p18;
	fma.rn.f32 	%f50, %f45, %f49, %f72;
	add.s32 	%r39, %r53, 1;
	shr.u32 	%r40, %r39, 1;
	add.s32 	%r41, %r40, %r3;
	cvt.u64.u32 	%rd20, %r41;
	add.s64 	%rd21, %rd2, %rd20;
	ld.global.u8 	%rs32, [%rd21];
	mad.lo.s32 	%r42, %r40, %r4, %r5;
	cvt.s64.s32 	%rd22, %r42;
	add.s64 	%rd23, %rd1, %rd22;
	ld.global.u8 	%rs33, [%rd23];
	shr.u16 	%rs34, %rs32, 4;
	and.b16  	%rs35, %rs33, 15;
	shr.u16 	%rs36, %rs33, 4;
	selp.b16 	%rs37, %rs35, %rs36, %p16;
	and.b16  	%rs38, %rs34, 7;
	cvt.rn.f32.u16 	%f51, %rs38;
	mul.f32 	%f52, %f51, 0f3E000000;
	and.b16  	%rs39, %rs34, 8;
	setp.eq.s16 	%p19, %rs39, 0;
	neg.f32 	%f53, %f52;
	selp.f32 	%f54, %f52, %f53, %p19;
	and.b16  	%rs40, %rs37, 7;
	cvt.rn.f32.u16 	%f55, %rs40;
	mul.f32 	%f56, %f55, 0f3E000000;
	and.b16  	%rs41, %rs37, 8;
	setp.eq.s16 	%p20, %rs41, 0;
	neg.f32 	%f57, %f56;
	selp.f32 	%f58, %f56, %f57, %p20;
	fma.rn.f32 	%f72, %f54, %f58, %f50;
	add.s32 	%r53, %r53, 2;
$L__BB0_8:
	and.b32  	%r43, %r21, 1;
	setp.eq.b32 	%p21, %r43, 1;
	not.pred 	%p22, %p21;
	@%p22 bra 	$L__BB0_10;
	setp.eq.s32 	%p23, %r6, 0;
	shr.u32 	%r44, %r53, 1;
	add.s32 	%r45, %r44, %r3;
	cvt.u64.u32 	%rd24, %r45;
	add.s64 	%rd25, %rd2, %rd24;
	ld.global.u8 	%rs42, [%rd25];
	mad.lo.s32 	%r46, %r44, %r4, %r5;
	cvt.s64.s32 	%rd26, %r46;
	add.s64 	%rd27, %rd1, %rd26;
	ld.global.u8 	%rs43, [%rd27];
	and.b32  	%r47, %r53, 1;
	setp.eq.b32 	%p24, %r47, 1;
	and.b16  	%rs44, %rs42, 15;
	shr.u16 	%rs45, %rs42, 4;
	selp.b16 	%rs46, %rs45, %rs44, %p24;
	and.b16  	%rs47, %rs43, 15;
	shr.u16 	%rs48, %rs43, 4;
	selp.b16 	%rs49, %rs47, %rs48, %p23;
	and.b16  	%rs50, %rs46, 7;
	cvt.rn.f32.u16 	%f59, %rs50;
	mul.f32 	%f60, %f59, 0f3E000000;
	and.b16  	%rs51, %rs46, 8;
	setp.eq.s16 	%p25, %rs51, 0;
	neg.f32 	%f61, %f60;
	selp.f32 	%f62, %f60, %f61, %p25;
	and.b16  	%rs52, %rs49, 7;
	cvt.rn.f32.u16 	%f63, %rs52;
	mul.f32 	%f64, %f63, 0f3E000000;
	and.b16  	%rs53, %rs49, 8;
	setp.eq.s16 	%p26, %rs53, 0;
	neg.f32 	%f65, %f64;
	selp.f32 	%f66, %f64, %f65, %p26;
	fma.rn.f32 	%f72, %f62, %f66, %f72;
$L__BB0_10:
	mad.lo.s32 	%r48, %r20, %r1, %r2;
	cvta.to.global.u64 	%rd28, %rd6;
	mul.wide.s32 	%rd29, %r48, 4;
	add.s64 	%rd30, %rd28, %rd29;
	st.global.f32 	[%rd30], %f72;
$L__BB0_11:
	ret;

}
	// .globl	_Z16fp16_gemm_kernelILi4096ELi4096ELi4096EEvPK6__halfS2_Pfiii
.visible .entry _Z16fp16_gemm_kernelILi4096ELi4096ELi4096EEvPK6__halfS2_Pfiii(
	.param .u64 .ptr .align 1 _Z16fp16_gemm_kernelILi4096ELi4096ELi4096EEvPK6__halfS2_Pfiii_param_0,
	.param .u64 .ptr .align 1 _Z16fp16_gemm_kernelILi4096ELi4096ELi4096EEvPK6__halfS2_Pfiii_param_1,
	.param .u64 .ptr .align 1 _Z16fp16_gemm_kernelILi4096ELi4096ELi4096EEvPK6__halfS2_Pfiii_param_2,
	.param .u32 _Z16fp16_gemm_kernelILi4096ELi4096ELi4096EEvPK6__halfS2_Pfiii_param_3,
	.param .u32 _Z16fp16_gemm_kernelILi4096ELi4096ELi4096EEvPK6__halfS2_Pfiii_param_4,
	.param .u32 _Z16fp16_gemm_kernelILi4096ELi4096ELi4096EEvPK6__halfS2_Pfiii_param_5
)
{
	.reg .pred 	%p<13>;
	.reg .b16 	%rs<31>;
	.reg .b32 	%r<41>;
	.reg .b32 	%f<68>;
	.reg .b64 	%rd<53>;

	ld.param.u64 	%rd7, [_Z16fp16_gemm_kernelILi4096ELi4096ELi4096EEvPK6__halfS2_Pfiii_param_0];
	ld.param.u64 	%rd8, [_Z16fp16_gemm_kernelILi4096ELi4096ELi4096EEvPK6__halfS2_Pfiii_param_1];
	ld.param.u64 	%rd6, [_Z16fp16_gemm_kernelILi4096ELi4096ELi4096EEvPK6__halfS2_Pfiii_param_2];
	ld.param.u32 	%r20, [_Z16fp16_gemm_kernelILi4096ELi4096ELi4096EEvPK6__halfS2_Pfiii_param_3];
	ld.param.u32 	%r18, [_Z16fp16_gemm_kernelILi4096ELi4096ELi4096EEvPK6__halfS2_Pfiii_param_4];
	ld.param.u32 	%r19, [_Z16fp16_gemm_kernelILi4096ELi4096ELi4096EEvPK6__halfS2_Pfiii_param_5];
	cvta.to.global.u64 	%rd1, %rd8;
	cvta.to.global.u64 	%rd2, %rd7;
	mov.u32 	%r21, %ctaid.y;
	mov.u32 	%r22, %ntid.y;
	mov.u32 	%r23, %tid.y;
	mad.lo.s32 	%r1, %r21, %r22, %r23;
	mov.u32 	%r24, %ctaid.x;
	mov.u32 	%r25, %ntid.x;
	mov.u32 	%r26, %tid.x;
	mad.lo.s32 	%r2, %r24, %r25, %r26;
	setp.ge.s32 	%p1, %r1, %r20;
	setp.ge.s32 	%p2, %r2, %r18;
	or.pred  	%p3, %p1, %p2;
	@%p3 bra 	$L__BB1_14;
	setp.lt.s32 	%p4, %r19, 1;
	mov.f32 	%f67, 0f00000000;
	@%p4 bra 	$L__BB1_13;
	mul.lo.s32 	%r3, %r19, %r1;
	and.b32  	%r4, %r19, 7;
	setp.lt.u32 	%p5, %r19, 8;
	mov.f32 	%f67, 0f00000000;
	mov.b32 	%r39, 0;
	@%p5 bra 	$L__BB1_5;
	and.b32  	%r39, %r19, 2147483640;
	neg.s32 	%r37, %r39;
	shl.b32 	%r7, %r18, 3;
	mul.wide.u32 	%rd9, %r3, 2;
	add.s64 	%rd10, %rd9, %rd2;
	add.s64 	%rd52, %rd10, 8;
	mov.f32 	%f67, 0f00000000;
	mul.wide.s32 	%rd13, %r18, 2;
	mov.u32 	%r36, %r2;
$L__BB1_4:
	.pragma "nounroll";
	ld.global.u16 	%rs1, [%rd52+-8];
	// begin inline asm
	{  cvt.f32.f16 %f17, %rs1;}

	// end inline asm
	mul.wide.s32 	%rd11, %r36, 2;
	add.s64 	%rd12, %rd1, %rd11;
	ld.global.u16 	%rs2, [%rd12];
	// begin inline asm
	{  cvt.f32.f16 %f18, %rs2;}

	// end inline asm
	fma.rn.f32 	%f33, %f17, %f18, %f67;
	ld.global.u16 	%rs3, [%rd52+-6];
	// begin inline asm
	{  cvt.f32.f16 %f19, %rs3;}

	// end inline asm
	add.s64 	%rd14, %rd12, %rd13;
	ld.global.u16 	%rs4, [%rd14];
	// begin inline asm
	{  cvt.f32.f16 %f20, %rs4;}

	// end inline asm
	fma.rn.f32 	%f34, %f19, %f20, %f33;
	ld.global.u16 	%rs5, [%rd52+-4];
	// begin inline asm
	{  cvt.f32.f16 %f21, %rs5;}

	// end inline asm
	add.s64 	%rd15, %rd14, %rd13;
	ld.global.u16 	%rs6, [%rd15];
	// begin inline asm
	{  cvt.f32.f16 %f22, %rs6;}

	// end inline asm
	fma.rn.f32 	%f35, %f21, %f22, %f34;
	ld.global.u16 	%rs7, [%rd52+-2];
	// begin inline asm
	{  cvt.f32.f16 %f23, %rs7;}

	// end inline asm
	add.s64 	%rd16, %rd15, %rd13;
	ld.global.u16 	%rs8, [%rd16];
	// begin inline asm
	{  cvt.f32.f16 %f24, %rs8;}

	// end inline asm
	fma.rn.f32 	%f36, %f23, %f24, %f35;
	ld.global.u16 	%rs9, [%rd52];
	// begin inline asm
	{  cvt.f32.f16 %f25, %rs9;}

	// end inline asm
	add.s64 	%rd17, %rd16, %rd13;
	ld.global.u16 	%rs10, [%rd17];
	// begin inline asm
	{  cvt.f32.f16 %f26, %rs10;}

	// end inline asm
	fma.rn.f32 	%f37, %f25, %f26, %f36;
	ld.global.u16 	%rs11, [%rd52+2];
	// begin inline asm
	{  cvt.f32.f16 %f27, %rs11;}

	// end inline asm
	add.s64 	%rd18, %rd17, %rd13;
	ld.global.u16 	%rs12, [%rd18];
	// begin inline asm
	{  cvt.f32.f16 %f28, %rs12;}

	// end inline asm
	fma.rn.f32 	%f38, %f27, %f28, %f37;
	ld.global.u16 	%rs13, [%rd52+4];
	// begin inline asm
	{  cvt.f32.f16 %f29, %rs13;}

	// end inline asm
	add.s64 	%rd19, %rd18, %rd13;
	ld.global.u16 	%rs14, [%rd19];
	// begin inline asm
	{  cvt.f32.f16 %f30, %rs14;}

	// end inline asm
	fma.rn.f32 	%f39, %f29, %f30, %f38;
	ld.global.u16 	%rs15, [%rd52+6];
	// begin inline asm
	{  cvt.f32.f16 %f31, %rs15;}

	// end inline asm
	add.s64 	%rd20, %rd19, %rd13;
	ld.global.u16 	%rs16, [%rd20];
	// begin inline asm
	{  cvt.f32.f16 %f32, %rs16;}

	// end inline asm
	fma.rn.f32 	%f67, %f31, %f32, %f39;
	add.s32 	%r37, %r37, 8;
	add.s32 	%r36, %r36, %r7;
	add.s64 	%rd52, %rd52, 16;
	setp.ne.s32 	%p6, %r37, 0;
	@%p6 bra 	$L__BB1_4;
$L__BB1_5:
	setp.eq.s32 	%p7, %r4, 0;
	@%p7 bra 	$L__BB1_13;
	and.b32  	%r13, %r19, 3;
	setp.lt.u32 	%p8, %r4, 4;
	@%p8 bra 	$L__BB1_8;
	add.s32 	%r28, %r39, %r3;
	mul.wide.u32 	%rd21, %r28, 2;
	add.s64 	%rd22, %rd2, %rd21;
	ld.global.u16 	%rs17, [%rd22];
	// begin inline asm
	{  cvt.f32.f16 %f41, %rs17;}

	// end inline asm
	mad.lo.s32 	%r29, %r39, %r18, %r2;
	mul.wide.s32 	%rd23, %r29, 2;
	add.s64 	%rd24, %rd1, %rd23;
	ld.global.u16 	%rs18, [%rd24];
	// begin inline asm
	{  cvt.f32.f16 %f42, %rs18;}

	// end inline asm
	fma.rn.f32 	%f49, %f41, %f42, %f67;
	cvt.u64.u32 	%rd25, %r3;
	cvt.u64.u32 	%rd26, %r39;
	add.s64 	%rd27, %rd26, %rd25;
	shl.b64 	%rd28, %rd27, 1;
	add.s64 	%rd29, %rd2, %rd28;
	ld.global.u16 	%rs19, [%rd29+2];
	// begin inline asm
	{  cvt.f32.f16 %f43, %rs19;}

	// end inline asm
	mul.wide.s32 	%rd30, %r18, 2;
	add.s64 	%rd31, %rd24, %rd30;
	ld.global.u16 	%rs20, [%rd31];
	// begin inline asm
	{  cvt.f32.f16 %f44, %rs20;}

	// end inline asm
	fma.rn.f32 	%f50, %f43, %f44, %f49;
	ld.global.u16 	%rs21, [%rd29+4];
	// begin inline asm
	{  cvt.f32.f16 %f45, %rs21;}

	// end inline asm
	add.s64 	%rd32, %rd31, %rd30;
	ld.global.u16 	%rs22, [%rd32];
	// begin inline asm
	{  cvt.f32.f16 %f46, %rs22;}

	// end inline asm
	fma.rn.f32 	%f51, %f45, %f46, %f50;
	ld.global.u16 	%rs23, [%rd29+6];
	// begin inline asm
	{  cvt.f32.f16 %f47, %rs23;}

	// end inline asm
	add.s64 	%rd33, %rd32, %rd30;
	ld.global.u16 	%rs24, [%rd33];
	// begin inline asm
	{  cvt.f32.f16 %f48, %rs24;}

	// end inline asm
	fma.rn.f32 	%f67, %f47, %f48, %f51;
	add.s32 	%r39, %r39, 4;
$L__BB1_8:
	setp.eq.s32 	%p9, %r13, 0;
	@%p9 bra 	$L__BB1_13;
	setp.eq.s32 	%p10, %r13, 1;
	@%p10 bra 	$L__BB1_11;
	add.s32 	%r30, %r39, %r3;
	mul.wide.u32 	%rd34, %r30, 2;
	add.s64 	%rd35, %rd2, %rd34;
	ld.global.u16 	%rs25, [%rd35];
	// begin inline asm
	{  cvt.f32.f16 %f53, %rs25;}

	// end inline asm
	mad.lo.s32 	%r31, %r39, %r18, %r2;
	mul.wide.s32 	%rd36, %r31, 2;
	add.s64 	%rd37, %rd1, %rd36;
	ld.global.u16 	%rs26, [%rd37];
	// begin inline asm
	{  cvt.f32.f16 %f54, %rs26;}

	// end inline asm
	fma.rn.f32 	%f57, %f53, %f54, %f67;
	cvt.u64.u32 	%rd38, %r3;
	cvt.u64.u32 	%rd39, %r39;
	add.s64 	%rd40, %rd39, %rd38;
	shl.b64 	%rd41, %rd40, 1;
	add.s64 	%rd42, %rd2, %rd41;
	ld.global.u16 	%rs27, [%rd42+2];
	// begin inline asm
	{  cvt.f32.f16 %f55, %rs27;}

	// end inline asm
	mul.wide.s32 	%rd43, %r18, 2;
	add.s64 	%rd44, %rd37, %rd43;
	ld.global.u16 	%rs28, [%rd44];
	// begin inline asm
	{  cvt.f32.f16 %f56, %rs28;}

	// end inline asm
	fma.rn.f32 	%f67, %f55, %f56, %f57;
	add.s32 	%r39, %r39, 2;
$L__BB1_11:
	and.b32  	%r32, %r19, 1;
	setp.eq.b32 	%p11, %r32, 1;
	not.pred 	%p12, %p11;
	@%p12 bra 	$L__BB1_13;
	add.s32 	%r33, %r39, %r3;
	mul.wide.u32 	%rd45, %r33, 2;
	add.s64 	%rd46, %rd2, %rd45;
	ld.global.u16 	%rs29, [%rd46];
	// begin inline asm
	{  cvt.f32.f16 %f58, %rs29;}

	// end inline asm
	mad.lo.s32 	%r34, %r39, %r18, %r2;
	mul.wide.s32 	%rd47, %r34, 2;
	add.s64 	%rd48, %rd1, %rd47;
	ld.global.u16 	%rs30, [%rd48];
	// begin inline asm
	{  cvt.f32.f16 %f59, %rs30;}

	// end inline asm
	fma.rn.f32 	%f67, %f58, %f59, %f67;
$L__BB1_13:
	mad.lo.s32 	%r35, %r18, %r1, %r2;
	cvta.to.global.u64 	%rd49, %rd6;
	mul.wide.s32 	%rd50, %r35, 4;
	add.s64 	%rd51, %rd49, %rd50;
	st.global.f32 	[%rd51], %f67;
$L__BB1_14:
	ret;

}


// ===== COMPILED SASS (sm_100) =====

	.target	sm_100

	.elftype	@"ET_EXEC"


//--------------------- .note.nv.tkinfo           --------------------------
	.section	.note.nv.tkinfo,"",@"SHT_NOTE"
	.sectionflags	@"SHF_NOTE_NV_TKINFO"
	.tkinfo
        /*0018*/ 	.word	0x00000002
        /*0030*/ 	.string	""
        /*0030*/ 	.string	"ptxas"
        /*0030*/ 	.string	"Cuda compilation tools, release 13.0, V13.0.88"
        /*0030*/ 	.string	"Build cuda_13.0.r13.0/compiler.36424714_0"
        /*0030*/ 	.string	"-arch sm_100 -m 64 "



//--------------------- .note.nv.cuinfo           --------------------------
	.section	.note.nv.cuinfo,"",@"SHT_NOTE"
	.sectionflags	@"SHF_NOTE_NV_CUINFO"
        /*0018*/ 	.short	0x0002
        /*001a*/ 	.short	0x0064
        /*001c*/ 	.short	0x0082
	.zero		2


//--------------------- .nv.info                  --------------------------
	.section	.nv.info,"",@"SHT_CUDA_INFO"
	.align	4


	//----- nvinfo : EIATTR_REGCOUNT
	.align		4
        /*0000*/ 	.byte	0x04, 0x2f
        /*0002*/ 	.short	(.L_1 - .L_0)
	.align		4
.L_0:
        /*0004*/ 	.word	index@(_Z15fp4_gemm_kernelILi4096ELi4096ELi4096EEvPKhS1_Pfiii)
        /*0008*/ 	.word	0x0000001b


	//----- nvinfo : EIATTR_FRAME_SIZE
	.align		4
.L_1:
        /*000c*/ 	.byte	0x04, 0x11
        /*000e*/ 	.short	(.L_3 - .L_2)
	.align		4
.L_2:
        /*0010*/ 	.word	index@(_Z15fp4_gemm_kernelILi4096ELi4096ELi4096EEvPKhS1_Pfiii)
        /*0014*/ 	.word	0x00000000


	//----- nvinfo : EIATTR_REGCOUNT
	.align		4
.L_3:
        /*0018*/ 	.byte	0x04, 0x2f
        /*001a*/ 	.short	(.L_5 - .L_4)
	.align		4
.L_4:
        /*001c*/ 	.word	index@(_Z16fp16_gemm_kernelILi4096ELi4096ELi4096EEvPK6__halfS2_Pfiii)
        /*0020*/ 	.word	0x0000001f


	//----- nvinfo : EIATTR_FRAME_SIZE
	.align		4
.L_5:
        /*0024*/ 	.byte	0x04, 0x11
        /*0026*/ 	.short	(.L_7 - .L_6)
	.align		4
.L_6:
        /*0028*/ 	.word	index@(_Z16fp16_gemm_kernelILi4096ELi4096ELi4096EEvPK6__halfS2_Pfiii)
        /*002c*/ 	.word	0x00000000


	//----- nvinfo : EIATTR_MIN_STACK_SIZE
	.align		4
.L_7:
        /*0030*/ 	.byte	0x04, 0x12
        /*0032*/ 	.short	(.L_9 - .L_8)
	.align		4
.L_8:
        /*0034*/ 	.word	index@(_Z16fp16_gemm_kernelILi4096ELi4096ELi4096EEvPK6__halfS2_Pfiii)
        /*0038*/ 	.word	0x00000000


	//----- nvinfo : EIATTR_MIN_STACK_SIZE
	.align		4
.L_9:
        /*003c*/ 	.byte	0x04, 0x12
        /*003e*/ 	.short	(.L_11 - .L_10)
	.align		4
.L_10:
        /*0040*/ 	.word	index@(_Z15fp4_gemm_kernelILi4096ELi4096ELi4096EEvPKhS1_Pfiii)
        /*0044*/ 	.word	0x00000000
.L_11:


//--------------------- .nv.compat                --------------------------
	.section	.nv.compat,"",@"SHT_CUDA_COMPAT_INFO"
	.align	4
        /*0000*/ 	.byte	0x02, 0x09, 0x00, 0x00, 0x02, 0x02, 0x01, 0x00, 0x02, 0x05, 0x05, 0x00, 0x03, 0x07, 0x01, 0x01
        /*0010*/ 	.byte	0x02, 0x03, 0x00, 0x00, 0x02, 0x06, 0x01, 0x00, 0x04, 0x0b, 0x08, 0x00, 0x09, 0x00, 0x00, 0x00
        /*0020*/ 	.byte	0x00, 0x00, 0x00, 0x00


//--------------------- .nv.info._Z16fp16_gemm_kernelILi4096ELi4096ELi4096EEvPK6__halfS2_Pfiii --------------------------
	.section	.nv.info._Z16fp16_gemm_kernelILi4096ELi4096ELi4096EEvPK6__halfS2_Pfiii,"",@"SHT_CUDA_INFO"
	.sectionflags	@""
	.align	4


	//----- nvinfo : EIATTR_CUDA_API_VERSION
	.align		4
        /*0000*/ 	.byte	0x04, 0x37
        /*0002*/ 	.short	(.L_13 - .L_12)
.L_12:
        /*0004*/ 	.word	0x00000082


	//----- nvinfo : EIATTR_KPARAM_INFO
	.align		4
.L_13:
        /*0008*/ 	.byte	0x04, 0x17
        /*000a*/ 	.short	(.L_15 - .L_14)
.L_14:
        /*000c*/ 	.word	0x00000000
        /*0010*/ 	.short	0x0005
        /*0012*/ 	.short	0x0020
        /*0014*/ 	.byte	0x00, 0xf0, 0x11, 0x00


	//----- nvinfo : EIATTR_KPARAM_INFO
	.align		4
.L_15:
        /*0018*/ 	.byte	0x04, 0x17
        /*001a*/ 	.short	(.L_17 - .L_16)
.L_16:
        /*001c*/ 	.word	0x00000000
        /*0020*/ 	.short	0x0004
        /*0022*/ 	.short	0x001c
        /*0024*/ 	.byte	0x00, 0xf0, 0x11, 0x00


	//----- nvinfo : EIATTR_KPARAM_INFO
	.align		4
.L_17:
        /*0028*/ 	.byte	0x04, 0x17
        /*002a*/ 	.short	(.L_19 - .L_18)
.L_18:
        /*002c*/ 	.word	0x00000000
        /*0030*/ 	.short	0x0003
        /*0032*/ 	.short	0x0018
        /*0034*/ 	.byte	0x00, 0xf0, 0x11, 0x00


	//----- nvinfo : EIATTR_KPARAM_INFO
	.align		4
.L_19:
        /*0038*/ 	.byte	0x04, 0x17
        /*003a*/ 	.short	(.L_21 - .L_20)
.L_20:
        /*003c*/ 	.word	0x00000000
        /*0040*/ 	.short	0x0002
        /*0042*/ 	.short	0x0010
        /*0044*/ 	.byte	0x00, 0xf5, 0x21, 0x00


	//----- nvinfo : EIATTR_KPARAM_INFO
	.align		4
.L_21:
        /*0048*/ 	.byte	0x04, 0x17
        /*004a*/ 	.short	(.L_23 - .L_22)
.L_22:
        /*004c*/ 	.word	0x00000000
        /*0050*/ 	.short	0x0001
        /*0052*/ 	.short	0x0008
        /*0054*/ 	.byte	0x00, 0xf5, 0x21, 0x00


	//----- nvinfo : EIATTR_KPARAM_INFO
	.align		4
.L_23:
        /*0058*/ 	.byte	0x04, 0x17
        /*005a*/ 	.short	(.L_25 - .L_24)
.L_24:
        /*005c*/ 	.word	0x00000000
        /*0060*/ 	.short	0x0000
        /*0062*/ 	.short	0x0000
        /*0064*/ 	.byte	0x00, 0xf5, 0x21, 0x00


	//----- nvinfo : EIATTR_SPARSE_MMA_MASK
	.align		4
.L_25:
        /*0068*/ 	.byte	0x03, 0x50
        /*006a*/ 	.short	0x0000


	//----- nvinfo : EIATTR_MAXREG_COUNT
	.align		4
        /*006c*/ 	.byte	0x03, 0x1b
        /*006e*/ 	.short	0x00ff


	//----- nvinfo : EIATTR_MERCURY_ISA_VERSION
	.align		4
        /*0070*/ 	.byte	0x03, 0x5f
        /*0072*/ 	.short	0x0101


	//----- nvinfo : EIATTR_VRC_CTA_INIT_COUNT
	.align		4
        /*0074*/ 	.byte	0x02, 0x4a
	.zero		1
	.zero		1


	//----- nvinfo : EIATTR_EXIT_INSTR_OFFSETS
	.align		4
        /*0078*/ 	.byte	0x04, 0x1c
        /*007a*/ 	.short	(.L_27 - .L_26)


	//   ....[0]....
.L_26:
        /*007c*/ 	.word	0x000000c0


	//   ....[1]....
        /*0080*/ 	.word	0x00000ac0


	//----- nvinfo : EIATTR_CBANK_PARAM_SIZE
	.align		4
.L_27:
        /*0084*/ 	.byte	0x03, 0x19
        /*0086*/ 	.short	0x0024


	//----- nvinfo : EIATTR_PARAM_CBANK
	.align		4
        /*0088*/ 	.byte	0x04, 0x0a
        /*008a*/ 	.short	(.L_29 - .L_28)
	.align		4
.L_28:
        /*008c*/ 	.word	index@(.nv.constant0._Z16fp16_gemm_kernelILi4096ELi4096ELi4096EEvPK6__halfS2_Pfiii)
        /*0090*/ 	.short	0x0380
        /*0092*/ 	.short	0x0024


	//----- nvinfo : EIATTR_SW_WAR
	.align		4
.L_29:
        /*0094*/ 	.byte	0x04, 0x36
        /*0096*/ 	.short	(.L_31 - .L_30)
.L_30:
        /*0098*/ 	.word	0x00000008
.L_31:


//--------------------- .nv.info._Z15fp4_gemm_kernelILi4096ELi4096ELi4096EEvPKhS1_Pfiii --------------------------
	.section	.nv.info._Z15fp4_gemm_kernelILi4096ELi4096ELi4096EEvPKhS1_Pfiii,"",@"SHT_CUDA_INFO"
	.sectionflags	@""
	.align	4


	//----- nvinfo : EIATTR_CUDA_API_VERSION
	.align		4
        /*0000*/ 	.byte	0x04, 0x37
        /*0002*/ 	.short	(.L_33 - .L_32)
.L_32:
        /*0004*/ 	.word	0x00000082


	//----- nvinfo : EIATTR_KPARAM_INFO
	.align		4
.L_33:
        /*0008*/ 	.byte	0x04, 0x17
        /*000a*/ 	.short	(.L_35 - .L_34)
.L_34:
        /*000c*/ 	.word	0x00000000
        /*0010*/ 	.short	0x0005
        /*0012*/ 	.short	0x0020
        /*0014*/ 	.byte	0x00, 0xf0, 0x11, 0x00


	//----- nvinfo : EIATTR_KPARAM_INFO
	.align		4
.L_35:
        /*0018*/ 	.byte	0x04, 0x17
        /*001a*/ 	.short	(.L_37 - .L_36)
.L_36:
        /*001c*/ 	.word	0x00000000
        /*0020*/ 	.short	0x0004
        /*0022*/ 	.short	0x001c
        /*0024*/ 	.byte	0x00, 0xf0, 0x11, 0x00


	//----- nvinfo : EIATTR_KPARAM_INFO
	.align		4
.L_37:
        /*0028*/ 	.byte	0x04, 0x17
        /*002a*/ 	.short	(.L_39 - .L_38)
.L_38:
        /*002c*/ 	.word	0x00000000
        /*0030*/ 	.short	0x0003
        /*0032*/ 	.short	0x0018
        /*0034*/ 	.byte	0x00, 0xf0, 0x11, 0x00


	//----- nvinfo : EIATTR_KPARAM_INFO
	.align		4
.L_39:
        /*0038*/ 	.byte	0x04, 0x17
        /*003a*/ 	.short	(.L_41 - .L_40)
.L_40:
        /*003c*/ 	.word	0x00000000
        /*0040*/ 	.short	0x0002
        /*0042*/ 	.short	0x0010
        /*0044*/ 	.byte	0x00, 0xf5, 0x21, 0x00


	//----- nvinfo : EIATTR_KPARAM_INFO
	.align		4
.L_41:
        /*0048*/ 	.byte	0x04, 0x17
        /*004a*/ 	.short	(.L_43 - .L_42)
.L_42:
        /*004c*/ 	.word	0x00000000
        /*0050*/ 	.short	0x0001
        /*0052*/ 	.short	0x0008
        /*0054*/ 	.byte	0x00, 0xf5, 0x21, 0x00


	//----- nvinfo : EIATTR_KPARAM_INFO
	.align		4
.L_43:
        /*0058*/ 	.byte	0x04, 0x17
        /*005a*/ 	.short	(.L_45 - .L_44)
.L_44:
        /*005c*/ 	.word	0x00000000
        /*0060*/ 	.short	0x0000
        /*0062*/ 	.short	0x0000
        /*0064*/ 	.byte	0x00, 0xf5, 0x21, 0x00


	//----- nvinfo : EIATTR_SPARSE_MMA_MASK
	.align		4
.L_45:
        /*0068*/ 	.byte	0x03, 0x50
        /*006a*/ 	.short	0x0000


	//----- nvinfo : EIATTR_MAXREG_COUNT
	.align		4
        /*006c*/ 	.byte	0x03, 0x1b
        /*006e*/ 	.short	0x00ff


	//----- nvinfo : EIATTR_MERCURY_ISA_VERSION
	.align		4
        /*0070*/ 	.byte	0x03, 0x5f
        /*0072*/ 	.short	0x0101


	//----- nvinfo : EIATTR_VRC_CTA_INIT_COUNT
	.align		4
        /*0074*/ 	.byte	0x02, 0x4a
	.zero		1
	.zero		1


	//----- nvinfo : EIATTR_EXIT_INSTR_OFFSETS
	.align		4
        /*0078*/ 	.byte	0x04, 0x1c
        /*007a*/ 	.short	(.L_47 - .L_46)


	//   ....[0]....
.L_46:
        /*007c*/ 	.word	0x000000c0


	//   ....[1]....
        /*0080*/ 	.word	0x00000bd0


	//----- nvinfo : EIATTR_CBANK_PARAM_SIZE
	.align		4
.L_47:
        /*0084*/ 	.byte	0x03, 0x19
        /*0086*/ 	.short	0x0024


	//----- nvinfo : EIATTR_PARAM_CBANK
	.align		4
        /*0088*/ 	.byte	0x04, 0x0a
        /*008a*/ 	.short	(.L_49 - .L_48)
	.align		4
.L_48:
        /*008c*/ 	.word	index@(.nv.constant0._Z15fp4_gemm_kernelILi4096ELi4096ELi4096EEvPKhS1_Pfiii)
        /*0090*/ 	.short	0x0380
        /*0092*/ 	.short	0x0024


	//----- nvinfo : EIATTR_SW_WAR
	.align		4
.L_49:
        /*0094*/ 	.byte	0x04, 0x36
        /*0096*/ 	.short	(.L_51 - .L_50)
.L_50:
        /*0098*/ 	.word	0x00000008
.L_51:


//--------------------- .nv.callgraph             --------------------------
	.section	.nv.callgraph,"",@"SHT_CUDA_CALLGRAPH"
	.align	4
	.sectionentsize	8
	.align		4
        /*0000*/ 	.word	0x00000000
	.align		4
        /*0004*/ 	.word	0xffffffff
	.align		4
        /*0008*/ 	.word	0x00000000
	.align		4
        /*000c*/ 	.word	0xfffffffe
	.align		4
        /*0010*/ 	.word	0x00000000
	.align		4
        /*0014*/ 	.word	0xfffffffd
	.align		4
        /*0018*/ 	.word	0x00000000
	.align		4
        /*001c*/ 	.word	0xfffffffc


//--------------------- .text._Z16fp16_gemm_kernelILi4096ELi4096ELi4096EEvPK6__halfS2_Pfiii --------------------------
	.section	.text._Z16fp16_gemm_kernelILi4096ELi4096ELi4096EEvPK6__halfS2_Pfiii,"ax",@progbits
	.align	128
        .global         _Z16fp16_gemm_kernelILi4096ELi4096ELi4096EEvPK6__halfS2_Pfiii
        .type           _Z16fp16_gemm_kernelILi4096ELi4096ELi4096EEvPK6__halfS2_Pfiii,@function
        .size           _Z16fp16_gemm_kernelILi4096ELi4096ELi4096EEvPK6__halfS2_Pfiii,(.L_x_11 - _Z16fp16_gemm_kernelILi4096ELi4096ELi4096EEvPK6__halfS2_Pfiii)
        .other          _Z16fp16_gemm_kernelILi4096ELi4096ELi4096EEvPK6__halfS2_Pfiii,@"STO_CUDA_ENTRY STV_DEFAULT"
_Z16fp16_gemm_kernelILi4096ELi4096ELi4096EEvPK6__halfS2_Pfiii:
.text._Z16fp16_gemm_kernelILi4096ELi4096ELi4096EEvPK6__halfS2_Pfiii:
[----:B------:R-:W-:Y:S01]  /*0000*/  LDC R1, c[0x0][0x37c] ;  /* 0x0000df00ff017b82 */ /* 0x000fe20000000800 */
[----:B------:R-:W0:Y:S07]  /*0010*/  S2R R5, SR_TID.X ;  /* 0x0000000000057919 */ /* 0x000e2e0000002100 */
[----:B------:R-:W1:Y:S01]  /*0020*/  LDC R19, c[0x0][0x364] ;  /* 0x0000d900ff137b82 */ /* 0x000e620000000800 */
[----:B------:R-:W1:Y:S07]  /*0030*/  S2R R4, SR_TID.Y ;  /* 0x0000000000047919 */ /* 0x000e6e0000002200 */
[----:B------:R-:W0:Y:S08]  /*0040*/  S2UR UR5, SR_CTAID.X ;  /* 0x00000000000579c3 */ /* 0x000e300000002500 */
[----:B------:R-:W0:Y:S08]  /*0050*/  LDC R0, c[0x0][0x360] ;  /* 0x0000d800ff007b82 */ /* 0x000e300000000800 */
[----:B------:R-:W1:Y:S08]  /*0060*/  S2UR UR4, SR_CTAID.Y ;  /* 0x00000000000479c3 */ /* 0x000e700000002600 */
[----:B------:R-:W2:Y:S01]  /*0070*/  LDC.64 R2, c[0x0][0x398] ;  /* 0x0000e600ff027b82 */ /* 0x000ea20000000a00 */
[----:B0-----:R-:W-:-:S02]  /*0080*/  IMAD R0, R0, UR5, R5 ;  /* 0x0000000500007c24 */ /* 0x001fc4000f8e0205 */
[----:B-1----:R-:W-:-:S03]  /*0090*/  IMAD R19, R19, UR4, R4 ;  /* 0x0000000413137c24 */ /* 0x002fc6000f8e0204 */
[----:B--2---:R-:W-:-:S04]  /*00a0*/  ISETP.GE.AND P0, PT, R0, R3, PT ;  /* 0x000000030000720c */ /* 0x004fc80003f06270 */
[----:B------:R-:W-:-:S13]  /*00b0*/  ISETP.GE.OR P0, PT, R19, R2, P0 ;  /* 0x000000021300720c */ /* 0x000fda0000706670 */
[----:B------:R-:W-:Y:S05]  /*00c0*/  @P0 EXIT ;  /* 0x000000000000094d */ /* 0x000fea0003800000 */
[----:B------:R-:W0:Y:S01]  /*00d0*/  LDCU UR5, c[0x0][0x3a0] ;  /* 0x00007400ff0577ac */ /* 0x000e220008000800 */
[----:B------:R-:W-:Y:S01]  /*00e0*/  HFMA2 R23, -RZ, RZ, 0, 0 ;  /* 0x00000000ff177431 */ /* 0x000fe200000001ff */
[----:B------:R-:W1:Y:S01]  /*00f0*/  LDCU.64 UR8, c[0x0][0x358] ;  /* 0x00006b00ff0877ac */ /* 0x000e620008000a00 */
[----:B0-----:R-:W-:-:S09]  /*0100*/  UISETP.GE.AND UP0, UPT, UR5, 0x1, UPT ;  /* 0x000000010500788c */ /* 0x001fd2000bf06270 */
[----:B-1----:R-:W-:Y:S05]  /*0110*/  BRA.U !UP0, `(.L_x_0) ;  /* 0x0000000908587547 */ /* 0x002fea000b800000 */
[----:B------:R-:W-:Y:S02]  /*0120*/  UISETP.GE.U32.AND UP1, UPT, UR5, 0x8, UPT ;  /* 0x000000080500788c */ /* 0x000fe4000bf26070 */
[----:B------:R-:W-:Y:S01]  /*0130*/  IMAD R18, R19, UR5, RZ ;  /* 0x0000000513127c24 */ /* 0x000fe2000f8e02ff */
[----:B------:R-:W-:Y:S01]  /*0140*/  ULOP3.LUT UR6, UR5, 0x7, URZ, 0xc0, !UPT ;  /* 0x0000000705067892 */ /* 0x000fe2000f8ec0ff */
[----:B------:R-:W-:Y:S01]  /*0150*/  MOV R23, RZ ;  /* 0x000000ff00177202 */ /* 0x000fe20000000f00 */
[----:B------:R-:W-:Y:S02]  /*0160*/  UMOV UR4, URZ ;  /* 0x000000ff00047c82 */ /* 0x000fe40008000000 */
[----:B------:R-:W-:Y:S02]  /*0170*/  UISETP.NE.AND UP0, UPT, UR6, URZ, UPT ;  /* 0x000000ff0600728c */ /* 0x000fe4000bf05270 */
[----:B------:R-:W-:Y:S09]  /*0180*/  BRA.U !UP1, `(.L_x_1) ;  /* 0x0000000109fc7547 */ /* 0x000ff2000b800000 */
[----:B------:R-:W0:Y:S01]  /*0190*/  LDC.64 R4, c[0x0][0x380] ;  /* 0x0000e000ff047b82 */ /* 0x000e220000000a00 */
[----:B------:R-:W-:Y:S01]  /*01a0*/  ULOP3.LUT UR4, UR5, 0x7ffffff8, URZ, 0xc0, !UPT ;  /* 0x7ffffff805047892 */ /* 0x000fe2000f8ec0ff */
[----:B------:R-:W-:Y:S02]  /*01b0*/  MOV R23, RZ ;  /* 0x000000ff00177202 */ /* 0x000fe40000000f00 */
[----:B------:R-:W-:Y:S01]  /*01c0*/  MOV R2, R0 ;  /* 0x0000000000027202 */ /* 0x000fe20000000f00 */
[----:B------:R-:W-:Y:S01]  /*01d0*/  UIADD3 UR7, UPT, UPT, -UR4, URZ, URZ ;  /* 0x000000ff04077290 */ /* 0x000fe2000fffe1ff */
[----:B0-----:R-:W-:-:S03]  /*01e0*/  IMAD.WIDE.U32 R4, R18, 0x2, R4 ;  /* 0x0000000212047825 */ /* 0x001fc600078e0004 */
[----:B------:R-:W-:-:S04]  /*01f0*/  IADD3 R4, P0, PT, R4, 0x8, RZ ;  /* 0x0000000804047810 */ /* 0x000fc80007f1e0ff */
[----:B------:R-:W-:-:S09]  /*0200*/  IADD3.X R5, PT, PT, RZ, R5, RZ, P0, !PT ;  /* 0x00000005ff057210 */ /* 0x000fd200007fe4ff */
.L_x_2:
[----:B------:R-:W0:Y:S01]  /*0210*/  LDC.64 R14, c[0x0][0x388] ;  /* 0x0000e200ff0e7b82 */ /* 0x000e220000000a00 */
[----:B------:R-:W2:Y:S04]  /*0220*/  LDG.E.U16 R20, desc[UR8][R4.64+-0x8] ;  /* 0xfffff80804147981 */ /* 0x000ea8000c1e1500 */
[----:B------:R-:W3:Y:S04]  /*0230*/  LDG.E.U16 R21, desc[UR8][R4.64+-0x6] ;  /* 0xfffffa0804157981 */ /* 0x000ee8000c1e1500 */
[----:B------:R-:W4:Y:S04]  /*0240*/  LDG.E.U16 R24, desc[UR8][R4.64+-0x4] ;  /* 0xfffffc0804187981 */ /* 0x000f28000c1e1500 */
[----:B------:R-:W5:Y:S04]  /*0250*/  LDG.E.U16 R27, desc[UR8][R4.64+-0x2] ;  /* 0xfffffe08041b7981 */ /* 0x000f68000c1e1500 */
[----:B------:R-:W5:Y:S04]  /*0260*/  LDG.E.U16 R26, desc[UR8][R4.64] ;  /* 0x00000008041a7981 */ /* 0x000f68000c1e1500 */
[----:B------:R-:W5:Y:S01]  /*0270*/  LDG.E.U16 R28, desc[UR8][R4.64+0x2] ;  /* 0x00000208041c7981 */ /* 0x000f62000c1e1500 */
[----:B0-----:R-:W-:-:S05]  /*0280*/  IMAD.WIDE R14, R2, 0x2, R14 ;  /* 0x00000002020e7825 */ /* 0x001fca00078e020e */
[----:B------:R0:W5:Y:S01]  /*0290*/  LDG.E.U16 R22, desc[UR8][R14.64] ;  /* 0x000000080e167981 */ /* 0x000162000c1e1500 */
[----:B------:R-:W-:-:S05]  /*02a0*/  IMAD.WIDE R16, R3, 0x2, R14 ;  /* 0x0000000203107825 */ /* 0x000fca00078e020e */
[----:B------:R1:W5:Y:S01]  /*02b0*/  LDG.E.U16 R25, desc[UR8][R16.64] ;  /* 0x0000000810197981 */ /* 0x000362000c1e1500 */
[----:B------:R-:W-:-:S04]  /*02c0*/  IMAD.WIDE R10, R3, 0x2, R16 ;  /* 0x00000002030a7825 */ /* 0x000fc800078e0210 */
[C---:B------:R-:W-:Y:S02]  /*02d0*/  IMAD.WIDE R8, R3.reuse, 0x2, R10 ;  /* 0x0000000203087825 */ /* 0x040fe400078e020a */
[----:B------:R-:W5:Y:S02]  /*02e0*/  LDG.E.U16 R10, desc[UR8][R10.64] ;  /* 0x000000080a0a7981 */ /* 0x000f64000c1e1500 */
[C---:B------:R-:W-:Y:S02]  /*02f0*/  IMAD.WIDE R6, R3.reuse, 0x2, R8 ;  /* 0x0000000203067825 */ /* 0x040fe400078e0208 */
[----:B------:R-:W5:Y:S02]  /*0300*/  LDG.E.U16 R8, desc[UR8][R8.64] ;  /* 0x0000000808087981 */ /* 0x000f64000c1e1500 */
[C---:B------:R-:W-:Y:S02]  /*0310*/  IMAD.WIDE R12, R3.reuse, 0x2, R6 ;  /* 0x00000002030c7825 */ /* 0x040fe400078e0206 */
[----:B------:R-:W5:Y:S04]  /*0320*/  LDG.E.U16 R11, desc[UR8][R4.64+0x4] ;  /* 0x00000408040b7981 */ /* 0x000f68000c1e1500 */
[----:B------:R-:W5:Y:S01]  /*0330*/  LDG.E.U16 R6, desc[UR8][R6.64] ;  /* 0x0000000806067981 */ /* 0x000f62000c1e1500 */
[----:B0-----:R-:W-:-:S03]  /*0340*/  IMAD.WIDE R14, R3, 0x2, R12 ;  /* 0x00000002030e7825 */ /* 0x001fc600078e020c */
[----:B------:R-:W5:Y:S01]  /*0350*/  LDG.E.U16 R12, desc[UR8][R12.64] ;  /* 0x000000080c0c7981 */ /* 0x000f62000c1e1500 */
[----:B-1----:R-:W-:-:S03]  /*0360*/  IMAD.WIDE R16, R3, 0x2, R14 ;  /* 0x0000000203107825 */ /* 0x002fc600078e020e */
[----:B------:R0:W5:Y:S04]  /*0370*/  LDG.E.U16 R9, desc[UR8][R4.64+0x6] ;  /* 0x0000060804097981 */ /* 0x000168000c1e1500 */
[----:B------:R-:W5:Y:S04]  /*0380*/  LDG.E.U16 R14, desc[UR8][R14.64] ;  /* 0x000000080e0e7981 */ /* 0x000f68000c1e1500 */
[----:B------:R-:W5:Y:S01]  /*0390*/  LDG.E.U16 R16, desc[UR8][R16.64] ;  /* 0x0000000810107981 */ /* 0x000f62000c1e1500 */
[----:B------:R-:W-:-:S04]  /*03a0*/  UIADD3 UR7, UPT, UPT, UR7, 0x8, URZ ;  /* 0x0000000807077890 */ /* 0x000fc8000fffe0ff */
[----:B------:R-:W-:Y:S01]  /*03b0*/  UISETP.NE.AND UP1, UPT, UR7, URZ, UPT ;  /* 0x000000ff0700728c */ /* 0x000fe2000bf25270 */
[----:B0-----:R-:W-:Y:S02]  /*03c0*/  IADD3 R4, P0, PT, R4, 0x10, RZ ;  /* 0x0000001004047810 */ /* 0x001fe40007f1e0ff */
[----:B------:R-:W-:Y:S02]  /*03d0*/  LEA R2, R3, R2, 0x3 ;  /* 0x0000000203027211 */ /* 0x000fe400078e18ff */
[----:B------:R-:W-:Y:S01]  /*03e0*/  IADD3.X R5, PT, PT, RZ, R5, RZ, P0, !PT ;  /* 0x00000005ff057210 */ /* 0x000fe200007fe4ff */
[----:B--2---:R-:W-:Y:S02]  /*03f0*/  HADD2.F32 R20, -RZ, R20.H0_H0 ;  /* 0x20000014ff147230 */ /* 0x004fe40000004100 */
[----:B---3--:R-:W-:Y:S02]  /*0400*/  HADD2.F32 R21, -RZ, R21.H0_H0 ;  /* 0x20000015ff157230 */ /* 0x008fe40000004100 */
[----:B----4-:R-:W-:-:S02]  /*0410*/  HADD2.F32 R7, -RZ, R24.H0_H0 ;  /* 0x20000018ff077230 */ /* 0x010fc40000004100 */
[----:B-----5:R-:W-:-:S05]  /*0420*/  HADD2.F32 R22, -RZ, R22.H0_H0 ;  /* 0x20000016ff167230 */ /* 0x020fca0000004100 */
[----:B------:R-:W-:Y:S01]  /*0430*/  FFMA R20, R20, R22, R23 ;  /* 0x0000001614147223 */ /* 0x000fe20000000017 */
[----:B------:R-:W-:Y:S02]  /*0440*/  HADD2.F32 R25, -RZ, R25.H0_H0 ;  /* 0x20000019ff197230 */ /* 0x000fe40000004100 */
[----:B------:R-:W-:-:S03]  /*0450*/  HADD2.F32 R22, -RZ, R27.H0_H0 ;  /* 0x2000001bff167230 */ /* 0x000fc60000004100 */
        /* <DEDUP_REMOVED lines=10> */
[----:B------:R-:W-:-:S03]  /*0500*/  HADD2.F32 R11, -RZ, R11.H0_H0 ;  /* 0x2000000bff0b7230 */ /* 0x000fc60000004100 */
[----:B------:R-:W-:Y:S01]  /*0510*/  FFMA R6, R13, R12, R6 ;  /* 0x0000000c0d067223 */ /* 0x000fe20000000006 */
[----:B------:R-:W-:Y:S02]  /*0520*/  HADD2.F32 R14, -RZ, R14.H0_H0 ;  /* 0x2000000eff0e7230 */ /* 0x000fe40000004100 */
[----:B------:R-:W-:Y:S02]  /*0530*/  HADD2.F32 R9, -RZ, R9.H0_H0 ;  /* 0x20000009ff097230 */ /* 0x000fe40000004100 */
[----:B------:R-:W-:Y:S02]  /*0540*/  HADD2.F32 R16, -RZ, R16.H0_H0 ;  /* 0x20000010ff107230 */ /* 0x000fe40000004100 */
[----:B------:R-:W-:-:S04]  /*0550*/  FFMA R6, R11, R14, R6 ;  /* 0x0000000e0b067223 */ /* 0x000fc80000000006 */
[----:B------:R-:W-:Y:S01]  /*0560*/  FFMA R23, R9, R16, R6 ;  /* 0x0000001009177223 */ /* 0x000fe20000000006 */
[----:B------:R-:W-:Y:S06]  /*0570*/  BRA.U UP1, `(.L_x_2) ;  /* 0xfffffffd01247547 */ /* 0x000fec000b83ffff */
.L_x_1:
[----:B------:R-:W-:Y:S05]  /*0580*/  BRA.U !UP0, `(.L_x_0) ;  /* 0x00000005083c7547 */ /* 0x000fea000b800000 */
[----:B------:R-:W-:Y:S02]  /*0590*/  UISETP.GE.U32.AND UP0, UPT, UR6, 0x4, UPT ;  /* 0x000000040600788c */ /* 0x000fe4000bf06070 */
[----:B------:R-:W-:-:S04]  /*05a0*/  ULOP3.LUT UR7, UR5, 0x3, URZ, 0xc0, !UPT ;  /* 0x0000000305077892 */ /* 0x000fc8000f8ec0ff */
[----:B------:R-:W-:-:S03]  /*05b0*/  UISETP.NE.AND UP1, UPT, UR7, URZ, UPT ;  /* 0x000000ff0700728c */ /* 0x000fc6000bf25270 */
[----:B------:R-:W-:Y:S08]  /*05c0*/  BRA.U !UP0, `(.L_x_3) ;  /* 0x00000001088c7547 */ /* 0x000ff0000b800000 */
[----:B------:R-:W0:Y:S01]  /*05d0*/  LDC.64 R10, c[0x0][0x388] ;  /* 0x0000e200ff0a7b82 */ /* 0x000e220000000a00 */
[----:B------:R-:W1:Y:S01]  /*05e0*/  LDCU.64 UR10, c[0x0][0x380] ;  /* 0x00007000ff0a77ac */ /* 0x000e620008000a00 */
[----:B------:R-:W-:Y:S01]  /*05f0*/  IMAD R7, R3, UR4, R0 ;  /* 0x0000000403077c24 */ /* 0x000fe2000f8e0200 */
[C---:B------:R-:W-:Y:S02]  /*0600*/  IADD3 R5, PT, PT, R18.reuse, UR4, RZ ;  /* 0x0000000412057c10 */ /* 0x040fe4000fffe0ff */
[----:B------:R-:W-:-:S03]  /*0610*/  IADD3 R2, P0, PT, R18, UR4, RZ ;  /* 0x0000000412027c10 */ /* 0x000fc6000ff1e0ff */
[----:B------:R-:W2:Y:S01]  /*0620*/  LDC.64 R8, c[0x0][0x380] ;  /* 0x0000e000ff087b82 */ /* 0x000ea20000000a00 */
[----:B0-----:R-:W-:-:S04]  /*0630*/  IMAD.WIDE R10, R7, 0x2, R10 ;  /* 0x00000002070a7825 */ /* 0x001fc800078e020a */
[----:B------:R-:W-:Y:S02]  /*0640*/  IMAD.WIDE R12, R3, 0x2, R10 ;  /* 0x00000002030c7825 */ /* 0x000fe400078e020a */
[----:B------:R-:W3:Y:S02]  /*0650*/  LDG.E.U16 R10, desc[UR8][R10.64] ;  /* 0x000000080a0a7981 */ /* 0x000ee4000c1e1500 */
[----:B--2---:R-:W-:Y:S01]  /*0660*/  IMAD.WIDE.U32 R8, R5, 0x2, R8 ;  /* 0x0000000205087825 */ /* 0x004fe200078e0008 */
[----:B------:R-:W-:Y:S02]  /*0670*/  IADD3.X R5, PT, PT, RZ, RZ, RZ, P0, !PT ;  /* 0x000000ffff057210 */ /* 0x000fe400007fe4ff */
[C---:B-1----:R-:W-:Y:S01]  /*0680*/  LEA R4, P0, R2.reuse, UR10, 0x1 ;  /* 0x0000000a02047c11 */ /* 0x042fe2000f8008ff */
[----:B------:R-:W-:Y:S02]  /*0690*/  IMAD.WIDE R14, R3, 0x2, R12 ;  /* 0x00000002030e7825 */ /* 0x000fe400078e020c */
[----:B------:R-:W2:Y:S01]  /*06a0*/  LDG.E.U16 R8, desc[UR8][R8.64] ;  /* 0x0000000808087981 */ /* 0x000ea2000c1e1500 */
[----:B------:R-:W-:-:S03]  /*06b0*/  LEA.HI.X R5, R2, UR11, R5, 0x1, P0 ;  /* 0x0000000b02057c11 */ /* 0x000fc600080f0c05 */
[----:B------:R-:W4:Y:S01]  /*06c0*/  LDG.E.U16 R12, desc[UR8][R12.64] ;  /* 0x000000080c0c7981 */ /* 0x000f22000c1e1500 */
[----:B------:R-:W-:-:S03]  /*06d0*/  IMAD.WIDE R6, R3, 0x2, R14 ;  /* 0x0000000203067825 */ /* 0x000fc600078e020e */
[----:B------:R-:W5:Y:S04]  /*06e0*/  LDG.E.U16 R16, desc[UR8][R4.64+0x2] ;  /* 0x0000020804107981 */ /* 0x000f68000c1e1500 */
[----:B------:R-:W5:Y:S04]  /*06f0*/  LDG.E.U16 R17, desc[UR8][R4.64+0x4] ;  /* 0x0000040804117981 */ /* 0x000f68000c1e1500 */
[----:B------:R-:W5:Y:S04]  /*0700*/  LDG.E.U16 R14, desc[UR8][R14.64] ;  /* 0x000000080e0e7981 */ /* 0x000f68000c1e1500 */
[----:B------:R-:W5:Y:S04]  /*0710*/  LDG.E.U16 R20, desc[UR8][R4.64+0x6] ;  /* 0x0000060804147981 */ /* 0x000f68000c1e1500 */
[----:B------:R-:W5:Y:S01]  /*0720*/  LDG.E.U16 R6, desc[UR8][R6.64] ;  /* 0x0000000806067981 */ /* 0x000f62000c1e1500 */
[----:B------:R-:W-:Y:S01]  /*0730*/  UIADD3 UR4, UPT, UPT, UR4, 0x4, URZ ;  /* 0x0000000404047890 */ /* 0x000fe2000fffe0ff */
[----:B--2---:R-:W-:-:S02]  /*0740*/  HADD2.F32 R2, -RZ, R8.H0_H0 ;  /* 0x20000008ff027230 */ /* 0x004fc40000004100 */
[----:B---3--:R-:W-:Y:S02]  /*0750*/  HADD2.F32 R8, -RZ, R10.H0_H0 ;  /* 0x2000000aff087230 */ /* 0x008fe40000004100 */
[----:B----4-:R-:W-:-:S03]  /*0760*/  HADD2.F32 R10, -RZ, R12.H0_H0 ;  /* 0x2000000cff0a7230 */ /* 0x010fc60000004100 */
[----:B------:R-:W-:Y:S01]  /*0770*/  FFMA R2, R2, R8, R23 ;  /* 0x0000000802027223 */ /* 0x000fe20000000017 */
[----:B-----5:R-:W-:Y:S02]  /*0780*/  HADD2.F32 R9, -RZ, R16.H0_H0 ;  /* 0x20000010ff097230 */ /* 0x020fe40000004100 */
[----:B------:R-:W-:-:S03]  /*0790*/  HADD2.F32 R17, -RZ, R17.H0_H0 ;  /* 0x20000011ff117230 */ /* 0x000fc60000004100 */
[----:B------:R-:W-:Y:S01]  /*07a0*/  FFMA R2, R9, R10, R2 ;  /* 0x0000000a09027223 */ /* 0x000fe20000000002 */
[----:B------:R-:W-:Y:S02]  /*07b0*/  HADD2.F32 R8, -RZ, R14.H0_H0 ;  /* 0x2000000eff087230 */ /* 0x000fe40000004100 */
[----:B------:R-:W-:-:S03]  /*07c0*/  HADD2.F32 R23, -RZ, R20.H0_H0 ;  /* 0x20000014ff177230 */ /* 0x000fc60000004100 */
[----:B------:R-:W-:Y:S01]  /*07d0*/  FFMA R2, R17, R8, R2 ;  /* 0x0000000811027223 */ /* 0x000fe20000000002 */
[----:B------:R-:W-:-:S05]  /*07e0*/  HADD2.F32 R6, -RZ, R6.H0_H0 ;  /* 0x20000006ff067230 */ /* 0x000fca0000004100 */
[----:B------:R-:W-:-:S07]  /*07f0*/  FFMA R23, R23, R6, R2 ;  /* 0x0000000617177223 */ /* 0x000fce0000000002 */
.L_x_3:
[----:B------:R-:W-:Y:S05]  /*0800*/  BRA.U !UP1, `(.L_x_0) ;  /* 0x00000001099c7547 */ /* 0x000fea000b800000 */
[----:B------:R-:W-:Y:S02]  /*0810*/  UISETP.NE.AND UP0, UPT, UR7, 0x1, UPT ;  /* 0x000000010700788c */ /* 0x000fe4000bf05270 */
[----:B------:R-:W-:-:S04]  /*0820*/  ULOP3.LUT UR5, UR5, 0x1, URZ, 0xc0, !UPT ;  /* 0x0000000105057892 */ /* 0x000fc8000f8ec0ff */
[----:B------:R-:W-:-:S03]  /*0830*/  UISETP.NE.U32.AND UP1, UPT, UR5, 0x1, UPT ;  /* 0x000000010500788c */ /* 0x000fc6000bf25070 */
[----:B------:R-:W-:Y:S08]  /*0840*/  BRA.U !UP0, `(.L_x_4) ;  /* 0x00000001085c7547 */ /* 0x000ff0000b800000 */
[----:B------:R-:W0:Y:S01]  /*0850*/  LDC.64 R6, c[0x0][0x388] ;  /* 0x0000e200ff067b82 */ /* 0x000e220000000a00 */
[----:B------:R-:W1:Y:S01]  /*0860*/  LDCU.64 UR6, c[0x0][0x380] ;  /* 0x00007000ff0677ac */ /* 0x000e620008000a00 */
[C---:B------:R-:W-:Y:S01]  /*0870*/  IADD3 R9, PT, PT, R18.reuse, UR4, RZ ;  /* 0x0000000412097c10 */ /* 0x040fe2000fffe0ff */
[----:B------:R-:W-:Y:S01]  /*0880*/  IMAD R11, R3, UR4, R0 ;  /* 0x00000004030b7c24 */ /* 0x000fe2000f8e0200 */
[----:B------:R-:W-:-:S04]  /*0890*/  IADD3 R2, P0, PT, R18, UR4, RZ ;  /* 0x0000000412027c10 */ /* 0x000fc8000ff1e0ff */
[----:B------:R-:W2:Y:S01]  /*08a0*/  LDC.64 R4, c[0x0][0x380] ;  /* 0x0000e000ff047b82 */ /* 0x000ea20000000a00 */
[----:B0-----:R-:W-:-:S04]  /*08b0*/  IMAD.WIDE R6, R11, 0x2, R6 ;  /* 0x000000020b067825 */ /* 0x001fc800078e0206 */
[----:B------:R-:W-:Y:S02]  /*08c0*/  IMAD.WIDE R10, R3, 0x2, R6 ;  /* 0x00000002030a7825 */ /* 0x000fe400078e0206 */
[----:B------:R-:W3:Y:S02]  /*08d0*/  LDG.E.U16 R6, desc[UR8][R6.64] ;  /* 0x0000000806067981 */ /* 0x000ee4000c1e1500 */
[----:B--2---:R-:W-:Y:S01]  /*08e0*/  IMAD.WIDE.U32 R4, R9, 0x2, R4 ;  /* 0x0000000209047825 */ /* 0x004fe200078e0004 */
[----:B------:R-:W-:Y:S01]  /*08f0*/  IADD3.X R9, PT, PT, RZ, RZ, RZ, P0, !PT ;  /* 0x000000ffff097210 */ /* 0x000fe200007fe4ff */
[----:B------:R-:W2:Y:S01]  /*0900*/  LDG.E.U16 R10, desc[UR8][R10.64] ;  /* 0x000000080a0a7981 */ /* 0x000ea2000c1e1500 */
[----:B-1----:R-:W-:-:S03]  /*0910*/  LEA R8, P0, R2, UR6, 0x1 ;  /* 0x0000000602087c11 */ /* 0x002fc6000f8008ff */
[----:B------:R-:W4:Y:S01]  /*0920*/  LDG.E.U16 R4, desc[UR8][R4.64] ;  /* 0x0000000804047981 */ /* 0x000f22000c1e1500 */
[----:B------:R-:W-:-:S05]  /*0930*/  LEA.HI.X R9, R2, UR7, R9, 0x1, P0 ;  /* 0x0000000702097c11 */ /* 0x000fca00080f0c09 */
[----:B------:R-:W5:Y:S01]  /*0940*/  LDG.E.U16 R8, desc[UR8][R8.64+0x2] ;  /* 0x0000020808087981 */ /* 0x000f62000c1e1500 */
[----:B------:R-:W-:Y:S01]  /*0950*/  UIADD3 UR4, UPT, UPT, UR4, 0x2, URZ ;  /* 0x0000000204047890 */ /* 0x000fe2000fffe0ff */
[----:B---3--:R-:W-:Y:S02]  /*0960*/  HADD2.F32 R12, -RZ, R6.H0_H0 ;  /* 0x20000006ff0c7230 */ /* 0x008fe40000004100 */
[----:B--2---:R-:W-:Y:S02]  /*0970*/  HADD2.F32 R14, -RZ, R10.H0_H0 ;  /* 0x2000000aff0e7230 */ /* 0x004fe40000004100 */
[----:B----4-:R-:W-:-:S05]  /*0980*/  HADD2.F32 R2, -RZ, R4.H0_H0 ;  /* 0x20000004ff027230 */ /* 0x010fca0000004100 */
[----:B------:R-:W-:Y:S01]  /*0990*/  FFMA R2, R2, R12, R23 ;  /* 0x0000000c02027223 */ /* 0x000fe20000000017 */
[----:B-----5:R-:W-:-:S05]  /*09a0*/  HADD2.F32 R13, -RZ, R8.H0_H0 ;  /* 0x20000008ff0d7230 */ /* 0x020fca0000004100 */
[----:B------:R-:W-:-:S07]  /*09b0*/  FFMA R23, R13, R14, R2 ;  /* 0x0000000e0d177223 */ /* 0x000fce0000000002 */
.L_x_4:
[----:B------:R-:W-:Y:S05]  /*09c0*/  BRA.U UP1, `(.L_x_0) ;  /* 0x00000001012c7547 */ /* 0x000fea000b800000 */
[----:B------:R-:W0:Y:S01]  /*09d0*/  LDC.64 R4, c[0x0][0x380] ;  /* 0x0000e000ff047b82 */ /* 0x000e220000000a00 */
[----:B------:R-:W-:Y:S01]  /*09e0*/  IADD3 R9, PT, PT, R18, UR4, RZ ;  /* 0x0000000412097c10 */ /* 0x000fe2000fffe0ff */
[----:B------:R-:W-:-:S06]  /*09f0*/  IMAD R11, R3, UR4, R0 ;  /* 0x00000004030b7c24 */ /* 0x000fcc000f8e0200 */
[----:B------:R-:W1:Y:S01]  /*0a00*/  LDC.64 R6, c[0x0][0x388] ;  /* 0x0000e200ff067b82 */ /* 0x000e620000000a00 */
[----:B0-----:R-:W-:-:S06]  /*0a10*/  IMAD.WIDE.U32 R4, R9, 0x2, R4 ;  /* 0x0000000209047825 */ /* 0x001fcc00078e0004 */
[----:B------:R-:W2:Y:S01]  /*0a20*/  LDG.E.U16 R4, desc[UR8][R4.64] ;  /* 0x0000000804047981 */ /* 0x000ea2000c1e1500 */
[----:B-1----:R-:W-:-:S06]  /*0a30*/  IMAD.WIDE R6, R11, 0x2, R6 ;  /* 0x000000020b067825 */ /* 0x002fcc00078e0206 */
[----:B------:R-:W3:Y:S01]  /*0a40*/  LDG.E.U16 R6, desc[UR8][R6.64] ;  /* 0x0000000806067981 */ /* 0x000ee2000c1e1500 */
[----:B--2---:R-:W-:Y:S02]  /*0a50*/  HADD2.F32 R2, -RZ, R4.H0_H0 ;  /* 0x20000004ff027230 */ /* 0x004fe40000004100 */
[----:B---3--:R-:W-:-:S05]  /*0a60*/  HADD2.F32 R8, -RZ, R6.H0_H0 ;  /* 0x20000006ff087230 */ /* 0x008fca0000004100 */
[----:B------:R-:W-:-:S07]  /*0a70*/  FFMA R23, R2, R8, R23 ;  /* 0x0000000802177223 */ /* 0x000fce0000000017 */
.L_x_0:
[----:B------:R-:W0:Y:S01]  /*0a80*/  LDC.64 R4, c[0x0][0x390] ;  /* 0x0000e400ff047b82 */ /* 0x000e220000000a00 */
[----:B------:R-:W-:-:S04]  /*0a90*/  IMAD R3, R19, R3, R0 ;  /* 0x0000000313037224 */ /* 0x000fc800078e0200 */
[----:B0-----:R-:W-:-:S05]  /*0aa0*/  IMAD.WIDE R2, R3, 0x4, R4 ;  /* 0x0000000403027825 */ /* 0x001fca00078e0204 */
[----:B------:R-:W-:Y:S01]  /*0ab0*/  STG.E desc[UR8][R2.64], R23 ;  /* 0x0000001702007986 */ /* 0x000fe2000c101908 */
[----:B------:R-:W-:Y:S05]  /*0ac0*/  EXIT ;  /* 0x000000000000794d */ /* 0x000fea0003800000 */
.L_x_5:
[----:B------:R-:W-:-:S00]  /*0ad0*/  BRA `(.L_x_5) ;  /* 0xfffffffc00fc7947 */ /* 0x000fc0000383ffff */
[----:B------:R-:W-:-:S00]  /*0ae0*/  NOP ;  /* 0x0000000000007918 */ /* 0x000fc00000000000 */
        /* <DEDUP_REMOVED lines=9> */
.L_x_11:


//--------------------- .text._Z15fp4_gemm_kernelILi4096ELi4096ELi4096EEvPKhS1_Pfiii --------------------------
	.section	.text._Z15fp4_gemm_kernelILi4096ELi4096ELi4096EEvPKhS1_Pfiii,"ax",@progbits
	.align	128
        .global         _Z15fp4_gemm_kernelILi4096ELi4096ELi4096EEvPKhS1_Pfiii
        .type           _Z15fp4_gemm_kernelILi4096ELi4096ELi4096EEvPKhS1_Pfiii,@function
        .size           _Z15fp4_gemm_kernelILi4096ELi4096ELi4096EEvPKhS1_Pfiii,(.L_x_12 - _Z15fp4_gemm_kernelILi4096ELi4096ELi4096EEvPKhS1_Pfiii)
        .other          _Z15fp4_gemm_kernelILi4096ELi4096ELi4096EEvPKhS1_Pfiii,@"STO_CUDA_ENTRY STV_DEFAULT"
_Z15fp4_gemm_kernelILi4096ELi4096ELi4096EEvPKhS1_Pfiii:
.text._Z15fp4_gemm_kernelILi4096ELi4096ELi4096EEvPKhS1_Pfiii:
        /* <DEDUP_REMOVED lines=14> */
[----:B------:R-:W-:Y:S01]  /*00e0*/  IMAD.MOV.U32 R17, RZ, RZ, RZ ;  /* 0x000000ffff117224 */ /* 0x000fe200078e00ff */
[----:B------:R-:W1:Y:S01]  /*00f0*/  LDCU.64 UR8, c[0x0][0x358] ;  /* 0x00006b00ff0877ac */ /* 0x000e620008000a00 */
[----:B0-----:R-:W-:-:S09]  /*0100*/  UISETP.GE.AND UP0, UPT, UR4, 0x1, UPT ;  /* 0x000000010400788c */ /* 0x001fd2000bf06270 */
[----:B-1----:R-:W-:Y:S05]  /*0110*/  BRA.U !UP0, `(.L_x_6) ;  /* 0x00000009089c7547 */ /* 0x002fea000b800000 */
[----:B------:R-:W-:Y:S01]  /*0120*/  UISETP.GE.U32.AND UP1, UPT, UR4, 0x4, UPT ;  /* 0x000000040400788c */ /* 0x000fe2000bf26070 */
[----:B------:R-:W-:Y:S01]  /*0130*/  LEA.HI R15, R3, R3, RZ, 0x1 ;  /* 0x00000003030f7211 */ /* 0x000fe200078f08ff */
[----:B------:R-:W-:Y:S01]  /*0140*/  USHF.R.U32.HI UR5, URZ, 0x1, UR4 ;  /* 0x00000001ff057899 */ /* 0x000fe20008011604 */
[C---:B------:R-:W-:Y:S01]  /*0150*/  LEA.HI R14, R4.reuse, R4, RZ, 0x1 ;  /* 0x00000004040e7211 */ /* 0x040fe200078f08ff */
[----:B------:R-:W-:Y:S01]  /*0160*/  ULOP3.LUT UR6, UR4, 0x3, URZ, 0xc0, !UPT ;  /* 0x0000000304067892 */ /* 0x000fe2000f8ec0ff */
[----:B------:R-:W-:Y:S01]  /*0170*/  LOP3.LUT R20, R4, 0x1, RZ, 0xc0, !PT ;  /* 0x0000000104147812 */ /* 0x000fe200078ec0ff */
[----:B------:R-:W-:Y:S01]  /*0180*/  IMAD.MOV.U32 R17, RZ, RZ, RZ ;  /* 0x000000ffff117224 */ /* 0x000fe200078e00ff */
[----:B------:R-:W-:Y:S01]  /*0190*/  SHF.R.S32.HI R15, RZ, 0x1, R15 ;  /* 0x00000001ff0f7819 */ /* 0x000fe2000001140f */
[----:B------:R-:W-:Y:S01]  /*01a0*/  IMAD.MOV.U32 R5, RZ, RZ, RZ ;  /* 0x000000ffff057224 */ /* 0x000fe200078e00ff */
[----:B------:R-:W-:Y:S01]  /*01b0*/  SHF.R.S32.HI R14, RZ, 0x1, R14 ;  /* 0x00000001ff0e7819 */ /* 0x000fe2000001140e */
[----:B------:R-:W-:Y:S01]  /*01c0*/  IMAD R16, R0, UR5, RZ ;  /* 0x0000000500107c24 */ /* 0x000fe2000f8e02ff */
[----:B------:R-:W-:Y:S01]  /*01d0*/  UISETP.NE.AND UP0, UPT, UR6, URZ, UPT ;  /* 0x000000ff0600728c */ /* 0x000fe2000bf05270 */
[----:B------:R-:W-:Y:S10]  /*01e0*/  BRA.U !UP1, `(.L_x_7) ;  /* 0x00000005091c7547 */ /* 0x000ff4000b800000 */
[----:B------:R-:W0:Y:S01]  /*01f0*/  LDCU.64 UR10, c[0x0][0x380] ;  /* 0x00007000ff0a77ac */ /* 0x000e220008000a00 */
[----:B------:R-:W-:Y:S02]  /*0200*/  IMAD.MOV.U32 R17, RZ, RZ, RZ ;  /* 0x000000ffff117224 */ /* 0x000fe400078e00ff */
[----:B------:R-:W-:Y:S01]  /*0210*/  IMAD.MOV.U32 R18, RZ, RZ, R14 ;  /* 0x000000ffff127224 */ /* 0x000fe200078e000e */
[----:B------:R-:W-:Y:S01]  /*0220*/  ULOP3.LUT UR5, UR4, 0x7ffffffc, URZ, 0xc0, !UPT ;  /* 0x7ffffffc04057892 */ /* 0x000fe2000f8ec0ff */
[----:B------:R-:W-:Y:S01]  /*0230*/  IMAD.MOV.U32 R2, RZ, RZ, R16 ;  /* 0x000000ffff027224 */ /* 0x000fe200078e0010 */
[----:B------:R-:W1:Y:S04]  /*0240*/  LDCU.64 UR12, c[0x0][0x388] ;  /* 0x00007100ff0c77ac */ /* 0x000e680008000a00 */
[----:B------:R-:W-:Y:S01]  /*0250*/  IMAD.U32 R5, RZ, RZ, UR5 ;  /* 0x00000005ff057e24 */ /* 0x000fe2000f8e00ff */
[----:B------:R-:W-:Y:S01]  /*0260*/  UIADD3 UR7, UPT, UPT, -UR5, URZ, URZ ;  /* 0x000000ff05077290 */ /* 0x000fe2000fffe1ff */
[----:B0-----:R-:W-:-:S05]  /*0270*/  IADD3 R8, P0, PT, R16, UR10, RZ ;  /* 0x0000000a10087c10 */ /* 0x001fca000ff1e0ff */
[----:B------:R-:W-:-:S08]  /*0280*/  IMAD.X R9, RZ, RZ, UR11, P0 ;  /* 0x0000000bff097e24 */ /* 0x000fd000080e06ff */
.L_x_8:
[----:B-1----:R-:W-:Y:S01]  /*0290*/  IADD3 R6, P0, PT, R18, UR12, RZ ;  /* 0x0000000c12067c10 */ /* 0x002fe2000ff1e0ff */
[----:B------:R-:W-:Y:S01]  /*02a0*/  VIADD R12, R2, 0x1 ;  /* 0x00000001020c7836 */ /* 0x000fe20000000000 */
[----:B------:R-:W2:Y:S02]  /*02b0*/  LDG.E.S8 R21, desc[UR8][R8.64] ;  /* 0x0000000808157981 */ /* 0x000ea4000c1e1300 */
[----:B------:R-:W-:Y:S02]  /*02c0*/  LEA.HI.X.SX32 R7, R18, UR13, 0x1, P0 ;  /* 0x0000000d12077c11 */ /* 0x000fe400080f0eff */
[C---:B------:R-:W-:Y:S02]  /*02d0*/  IADD3 R10, P1, PT, R15.reuse, R6, RZ ;  /* 0x000000060f0a7210 */ /* 0x040fe40007f3e0ff */
[----:B------:R-:W-:Y:S01]  /*02e0*/  IADD3 R12, P0, PT, R12, UR10, RZ ;  /* 0x0000000a0c0c7c10 */ /* 0x000fe2000ff1e0ff */
[----:B------:R0:W3:Y:S01]  /*02f0*/  LDG.E.U8 R22, desc[UR8][R6.64] ;  /* 0x0000000806167981 */ /* 0x0000e2000c1e1100 */
[----:B------:R-:W-:-:S03]  /*0300*/  LEA.HI.X.SX32 R11, R15, R7, 0x1, P1 ;  /* 0x000000070f0b7211 */ /* 0x000fc600008f0eff */
[----:B------:R-:W-:Y:S02]  /*0310*/  IMAD.X R13, RZ, RZ, UR11, P0 ;  /* 0x0000000bff0d7e24 */ /* 0x000fe400080e06ff */
[----:B------:R-:W4:Y:S04]  /*0320*/  LDG.E.U8 R10, desc[UR8][R10.64] ;  /* 0x000000080a0a7981 */ /* 0x000f28000c1e1100 */
[----:B------:R4:W5:Y:S01]  /*0330*/  LDG.E.S8 R12, desc[UR8][R12.64] ;  /* 0x000000080c0c7981 */ /* 0x000962000c1e1300 */
[----:B------:R-:W-:Y:S01]  /*0340*/  ISETP.NE.AND P0, PT, R20, RZ, PT ;  /* 0x000000ff1400720c */ /* 0x000fe20003f05270 */
[----:B------:R-:W-:Y:S01]  /*0350*/  UIADD3 UR7, UPT, UPT, UR7, 0x4, URZ ;  /* 0x0000000407077890 */ /* 0x000fe2000fffe0ff */
[----:B------:R-:W-:Y:S02]  /*0360*/  VIADD R2, R2, 0x2 ;  /* 0x0000000202027836 */ /* 0x000fe40000000000 */
[----:B------:R-:W-:Y:S01]  /*0370*/  IMAD R18, R15, 0x2, R18 ;  /* 0x000000020f127824 */ /* 0x000fe200078e0212 */
[----:B------:R-:W-:Y:S01]  /*0380*/  UISETP.NE.AND UP1, UPT, UR7, URZ, UPT ;  /* 0x000000ff0700728c */ /* 0x000fe2000bf25270 */
[----:B--2---:R-:W-:-:S02]  /*0390*/  LOP3.LUT R23, R21, 0xffff, RZ, 0xc0, !PT ;  /* 0x0000ffff15177812 */ /* 0x004fc400078ec0ff */
[----:B------:R-:W-:Y:S02]  /*03a0*/  LOP3.LUT R19, R21, 0x7, RZ, 0xc0, !PT ;  /* 0x0000000715137812 */ /* 0x000fe400078ec0ff */
[----:B0-----:R-:W-:Y:S02]  /*03b0*/  SHF.R.U32.HI R7, RZ, 0x4, R23 ;  /* 0x00000004ff077819 */ /* 0x001fe40000011617 */
[----:B---3--:R-:W-:Y:S02]  /*03c0*/  LOP3.LUT R6, R22, 0xf, RZ, 0xc0, !PT ;  /* 0x0000000f16067812 */ /* 0x008fe400078ec0ff */
[----:B------:R-:W0:Y:S01]  /*03d0*/  I2F.U16 R19, R19 ;  /* 0x0000001300137306 */ /* 0x000e220000101000 */
[----:B------:R-:W-:Y:S02]  /*03e0*/  @P0 SHF.R.U32.HI R6, RZ, 0x4, R22 ;  /* 0x00000004ff060819 */ /* 0x000fe40000011616 */
[----:B------:R-:W-:Y:S02]  /*03f0*/  LOP3.LUT R7, R7, 0x7, RZ, 0xc0, !PT ;  /* 0x0000000707077812 */ /* 0x000fe400078ec0ff */
[----:B------:R-:W-:-:S02]  /*0400*/  LOP3.LUT R22, R6, 0x7, RZ, 0xc0, !PT ;  /* 0x0000000706167812 */ /* 0x000fc400078ec0ff */
[----:B----4-:R-:W-:Y:S02]  /*0410*/  LOP3.LUT R13, R10, 0xf, RZ, 0xc0, !PT ;  /* 0x0000000f0a0d7812 */ /* 0x010fe400078ec0ff */
[----:B------:R-:W-:Y:S01]  /*0420*/  @P0 SHF.R.U32.HI R13, RZ, 0x4, R10 ;  /* 0x00000004ff0d0819 */ /* 0x000fe2000001160a */
[----:B------:R-:W1:Y:S01]  /*0430*/  I2F.U16 R7, R7 ;  /* 0x0000000700077306 */ /* 0x000e620000101000 */
[C---:B-----5:R-:W-:Y:S02]  /*0440*/  LOP3.LUT R23, R12.reuse, 0xffff, RZ, 0xc0, !PT ;  /* 0x0000ffff0c177812 */ /* 0x060fe400078ec0ff */
[----:B------:R-:W-:Y:S02]  /*0450*/  LOP3.LUT R11, R12, 0x7, RZ, 0xc0, !PT ;  /* 0x000000070c0b7812 */ /* 0x000fe400078ec0ff */
[----:B------:R-:W-:Y:S01]  /*0460*/  LOP3.LUT R10, R13, 0x7, RZ, 0xc0, !PT ;  /* 0x000000070d0a7812 */ /* 0x000fe200078ec0ff */
[----:B0-----:R-:W-:Y:S01]  /*0470*/  FMUL R19, R19, 0.125 ;  /* 0x3e00000013137820 */ /* 0x001fe20000400000 */
[----:B------:R-:W-:Y:S01]  /*0480*/  SHF.R.U32.HI R23, RZ, 0x4, R23 ;  /* 0x00000004ff177819 */ /* 0x000fe20000011617 */
[----:B------:R-:W0:Y:S01]  /*0490*/  I2F.U16 R22, R22 ;  /* 0x0000001600167306 */ /* 0x000e220000101000 */
[----:B------:R-:W-:-:S02]  /*04a0*/  LOP3.LUT P1, RZ, R6, 0x8, RZ, 0xc0, !PT ;  /* 0x0000000806ff7812 */ /* 0x000fc4000782c0ff */
[----:B------:R-:W-:Y:S02]  /*04b0*/  LOP3.LUT R23, R23, 0x7, RZ, 0xc0, !PT ;  /* 0x0000000717177812 */ /* 0x000fe400078ec0ff */
[----:B------:R-:W-:Y:S01]  /*04c0*/  LOP3.LUT P0, RZ, R21, 0x8, RZ, 0xc0, !PT ;  /* 0x0000000815ff7812 */ /* 0x000fe2000780c0ff */
[----:B-1----:R-:W-:Y:S02]  /*04d0*/  FMUL R7, R7, 0.125 ;  /* 0x3e00000007077820 */ /* 0x002fe40000400000 */
[----:B------:R-:W1:Y:S01]  /*04e0*/  I2F.U16 R11, R11 ;  /* 0x0000000b000b7306 */ /* 0x000e620000101000 */
[----:B------:R-:W-:Y:S02]  /*04f0*/  FSEL R24, R19, -R19, !P0 ;  /* 0x8000001313187208 */ /* 0x000fe40004000000 */
[----:B------:R-:W-:Y:S02]  /*0500*/  ISETP.GE.AND P0, PT, R21, RZ, PT ;  /* 0x000000ff1500720c */ /* 0x000fe40003f06270 */
[----:B------:R-:W-:Y:S01]  /*0510*/  LOP3.LUT P2, RZ, R13, 0x8, RZ, 0xc0, !PT ;  /* 0x000000080dff7812 */ /* 0x000fe2000784c0ff */
[----:B0-----:R-:W-:-:S02]  /*0520*/  FMUL R22, R22, 0.125 ;  /* 0x3e00000016167820 */ /* 0x001fc40000400000 */
[----:B------:R-:W0:Y:S01]  /*0530*/  I2F.U16 R10, R10 ;  /* 0x0000000a000a7306 */ /* 0x000e220000101000 */
[----:B------:R-:W-:Y:S02]  /*0540*/  FSEL R7, -R7, R7, !P0 ;  /* 0x0000000707077208 */ /* 0x000fe40004000100 */
[----:B------:R-:W-:Y:S02]  /*0550*/  ISETP.GE.AND P0, PT, R12, RZ, PT ;  /* 0x000000ff0c00720c */ /* 0x000fe40003f06270 */
[----:B------:R-:W-:Y:S01]  /*0560*/  FSEL R22, R22, -R22, !P1 ;  /* 0x8000001616167208 */ /* 0x000fe20004800000 */
[----:B-1----:R-:W-:Y:S02]  /*0570*/  FMUL R11, R11, 0.125 ;  /* 0x3e0000000b0b7820 */ /* 0x002fe40000400000 */
[----:B------:R-:W1:Y:S01]  /*0580*/  I2F.U16 R6, R23 ;  /* 0x0000001700067306 */ /* 0x000e620000101000 */
[----:B------:R-:W-:Y:S01]  /*0590*/  LOP3.LUT P1, RZ, R12, 0x8, RZ, 0xc0, !PT ;  /* 0x000000080cff7812 */ /* 0x000fe2000782c0ff */
[----:B------:R-:W-:-:S04]  /*05a0*/  FFMA R17, R24, R22, R17 ;  /* 0x0000001618117223 */ /* 0x000fc80000000011 */
[----:B------:R-:W-:Y:S01]  /*05b0*/  FFMA R7, R22, R7, R17 ;  /* 0x0000000716077223 */ /* 0x000fe20000000011 */
[----:B0-----:R-:W-:Y:S01]  /*05c0*/  FMUL R13, R10, 0.125 ;  /* 0x3e0000000a0d7820 */ /* 0x001fe20000400000 */
[----:B------:R-:W-:-:S04]  /*05d0*/  FSEL R10, R11, -R11, !P1 ;  /* 0x8000000b0b0a7208 */ /* 0x000fc80004800000 */
[----:B------:R-:W-:Y:S01]  /*05e0*/  FSEL R13, R13, -R13, !P2 ;  /* 0x8000000d0d0d7208 */ /* 0x000fe20005000000 */
[----:B-1----:R-:W-:-:S04]  /*05f0*/  FMUL R6, R6, 0.125 ;  /* 0x3e00000006067820 */ /* 0x002fc80000400000 */
[----:B------:R-:W-:Y:S01]  /*0600*/  FFMA R10, R10, R13, R7 ;  /* 0x0000000d0a0a7223 */ /* 0x000fe20000000007 */
[----:B------:R-:W-:Y:S02]  /*0610*/  FSEL R6, -R6, R6, !P0 ;  /* 0x0000000606067208 */ /* 0x000fe40004000100 */
[----:B------:R-:W-:-:S03]  /*0620*/  IADD3 R8, P0, PT, R8, 0x2, RZ ;  /* 0x0000000208087810 */ /* 0x000fc60007f1e0ff */
[----:B------:R-:W-:Y:S02]  /*0630*/  FFMA R17, R13, R6, R10 ;  /* 0x000000060d117223 */ /* 0x000fe4000000000a */
[----:B------:R-:W-:Y:S01]  /*0640*/  IMAD.X R9, RZ, RZ, R9, P0 ;  /* 0x000000ffff097224 */ /* 0x000fe200000e0609 */
[----:B------:R-:W-:Y:S07]  /*0650*/  BRA.U UP1, `(.L_x_8) ;  /* 0xfffffffd010c7547 */ /* 0x000fee000b83ffff */
.L_x_7:
[----:B------:R-:W-:Y:S05]  /*0660*/  BRA.U !UP0, `(.L_x_6) ;  /* 0x0000000508487547 */ /* 0x000fea000b800000 */
[----:B------:R-:W-:Y:S02]  /*0670*/  UISETP.NE.AND UP0, UPT, UR6, 0x1, UPT ;  /* 0x000000010600788c */ /* 0x000fe4000bf05270 */
[----:B------:R-:W-:-:S04]  /*0680*/  ULOP3.LUT UR4, UR4, 0x1, URZ, 0xc0, !UPT ;  /* 0x0000000104047892 */ /* 0x000fc8000f8ec0ff */
[----:B------:R-:W-:-:S03]  /*0690*/  UISETP.NE.U32.AND UP1, UPT, UR4, 0x1, UPT ;  /* 0x000000010400788c */ /* 0x000fc6000bf25070 */
[----:B------:R-:W-:Y:S08]  /*06a0*/  BRA.U !UP0, `(.L_x_9) ;  /* 0x0000000108c47547 */ /* 0x000ff0000b800000 */
[----:B------:R-:W0:Y:S01]  /*06b0*/  LDCU.128 UR4, c[0x0][0x380] ;  /* 0x00007000ff0477ac */ /* 0x000e220008000c00 */
[----:B------:R-:W-:Y:S01]  /*06c0*/  SHF.R.U32.HI R7, RZ, 0x1, R5 ;  /* 0x00000001ff077819 */ /* 0x000fe20000011605 */
[----:B------:R-:W-:-:S04]  /*06d0*/  VIADD R2, R5, 0x1 ;  /* 0x0000000105027836 */ /* 0x000fc80000000000 */
[----:B------:R-:W-:Y:S01]  /*06e0*/  IMAD R9, R15, R7, R14 ;  /* 0x000000070f097224 */ /* 0x000fe200078e020e */
[----:B------:R-:W-:Y:S01]  /*06f0*/  SHF.R.U32.HI R11, RZ, 0x1, R2 ;  /* 0x00000001ff0b7819 */ /* 0x000fe20000011602 */
[----:B------:R-:W-:-:S04]  /*0700*/  IMAD.IADD R7, R16, 0x1, R7 ;  /* 0x0000000110077824 */ /* 0x000fc800078e0207 */
[----:B------:R-:W-:Y:S02]  /*0710*/  IMAD.IADD R10, R16, 0x1, R11 ;  /* 0x00000001100a7824 */ /* 0x000fe400078e020b */
[----:B------:R-:W-:Y:S01]  /*0720*/  IMAD R2, R15, R11, R14 ;  /* 0x0000000b0f027224 */ /* 0x000fe200078e020e */
[----:B0-----:R-:W-:Y:S02]  /*0730*/  IADD3 R6, P0, PT, R7, UR4, RZ ;  /* 0x0000000407067c10 */ /* 0x001fe4000ff1e0ff */
[----:B------:R-:W-:-:S03]  /*0740*/  IADD3 R8, P1, PT, R9, UR6, RZ ;  /* 0x0000000609087c10 */ /* 0x000fc6000ff3e0ff */
[----:B------:R-:W-:Y:S01]  /*0750*/  IMAD.X R7, RZ, RZ, UR5, P0 ;  /* 0x00000005ff077e24 */ /* 0x000fe200080e06ff */
[----:B------:R-:W-:Y:S02]  /*0760*/  LEA.HI.X.SX32 R9, R9, UR7, 0x1, P1 ;  /* 0x0000000709097c11 */ /* 0x000fe400088f0eff */
[----:B------:R-:W-:Y:S02]  /*0770*/  IADD3 R10, P0, PT, R10, UR4, RZ ;  /* 0x000000040a0a7c10 */ /* 0x000fe4000ff1e0ff */
[C---:B------:R-:W-:Y:S01]  /*0780*/  IADD3 R12, P1, PT, R2.reuse, UR6, RZ ;  /* 0x00000006020c7c10 */ /* 0x040fe2000ff3e0ff */
[----:B------:R-:W2:Y:S02]  /*0790*/  LDG.E.U8 R8, desc[UR8][R8.64] ;  /* 0x0000000808087981 */ /* 0x000ea4000c1e1100 */
[----:B------:R-:W-:Y:S01]  /*07a0*/  IMAD.X R11, RZ, RZ, UR5, P0 ;  /* 0x00000005ff0b7e24 */ /* 0x000fe200080e06ff */
[----:B------:R-:W-:Y:S01]  /*07b0*/  LEA.HI.X.SX32 R13, R2, UR7, 0x1, P1 ;  /* 0x00000007020d7c11 */ /* 0x000fe200088f0eff */
[----:B------:R-:W3:Y:S04]  /*07c0*/  LDG.E.U8 R6, desc[UR8][R6.64] ;  /* 0x0000000806067981 */ /* 0x000ee8000c1e1100 */
[----:B------:R-:W4:Y:S04]  /*07d0*/  LDG.E.U8 R12, desc[UR8][R12.64] ;  /* 0x000000080c0c7981 */ /* 0x000f28000c1e1100 */
[----:B------:R-:W5:Y:S01]  /*07e0*/  LDG.E.U8 R10, desc[UR8][R10.64] ;  /* 0x000000080a0a7981 */ /* 0x000f62000c1e1100 */
[----:B------:R-:W-:Y:S01]  /*07f0*/  ISETP.NE.AND P0, PT, R20, RZ, PT ;  /* 0x000000ff1400720c */ /* 0x000fe20003f05270 */
[----:B------:R-:W-:Y:S01]  /*0800*/  VIADD R5, R5, 0x2 ;  /* 0x0000000205057836 */ /* 0x000fe20000000000 */
[----:B--2---:R-:W-:-:S11]  /*0810*/  LOP3.LUT R2, R8, 0xf, RZ, 0xc0, !PT ;  /* 0x0000000f08027812 */ /* 0x004fd600078ec0ff */
[----:B------:R-:W-:Y:S02]  /*0820*/  @P0 SHF.R.U32.HI R2, RZ, 0x4, R8 ;  /* 0x00000004ff020819 */ /* 0x000fe40000011608 */
[----:B---3--:R-:W-:Y:S02]  /*0830*/  LOP3.LUT R18, R6, 0x7, RZ, 0xc0, !PT ;  /* 0x0000000706127812 */ /* 0x008fe400078ec0ff */
[----:B------:R-:W-:Y:S02]  /*0840*/  LOP3.LUT R7, R2, 0x7, RZ, 0xc0, !PT ;  /* 0x0000000702077812 */ /* 0x000fe400078ec0ff */
[----:B----4-:R-:W-:Y:S02]  /*0850*/  LOP3.LUT R9, R12, 0xf, RZ, 0xc0, !PT ;  /* 0x0000000f0c097812 */ /* 0x010fe400078ec0ff */
[----:B------:R-:W-:Y:S02]  /*0860*/  @P0 SHF.R.U32.HI R9, RZ, 0x4, R12 ;  /* 0x00000004ff090819 */ /* 0x000fe4000001160c */
[----:B-----5:R-:W-:-:S02]  /*0870*/  SHF.R.U32.HI R8, RZ, 0x4, R10 ;  /* 0x00000004ff087819 */ /* 0x020fc4000001160a */
[----:B------:R-:W-:Y:S02]  /*0880*/  LOP3.LUT R11, R9, 0x7, RZ, 0xc0, !PT ;  /* 0x00000007090b7812 */ /* 0x000fe400078ec0ff */
[----:B------:R-:W-:Y:S01]  /*0890*/  LOP3.LUT R10, R8, 0x7, RZ, 0xc0, !PT ;  /* 0x00000007080a7812 */ /* 0x000fe200078ec0ff */
[----:B------:R-:W0:Y:S08]  /*08a0*/  I2F.U16 R18, R18 ;  /* 0x0000001200127306 */ /* 0x000e300000101000 */
[----:B------:R-:W1:Y:S08]  /*08b0*/  I2F.U16 R7, R7 ;  /* 0x0000000700077306 */ /* 0x000e700000101000 */
[----:B------:R-:W2:Y:S08]  /*08c0*/  I2F.U16 R10, R10 ;  /* 0x0000000a000a7306 */ /* 0x000eb00000101000 */
[----:B------:R-:W3:Y:S01]  /*08d0*/  I2F.U16 R11, R11 ;  /* 0x0000000b000b7306 */ /* 0x000ee20000101000 */
[----:B0-----:R-:W-:Y:S01]  /*08e0*/  FMUL R18, R18, 0.125 ;  /* 0x3e00000012127820 */ /* 0x001fe20000400000 */
[----:B-1----:R-:W-:Y:S01]  /*08f0*/  FMUL R7, R7, 0.125 ;  /* 0x3e00000007077820 */ /* 0x002fe20000400000 */
[----:B------:R-:W-:-:S02]  /*0900*/  LOP3.LUT P0, RZ, R6, 0x8, RZ, 0xc0, !PT ;  /* 0x0000000806ff7812 */ /* 0x000fc4000780c0ff */
[----:B------:R-:W-:Y:S01]  /*0910*/  LOP3.LUT P1, RZ, R2, 0x8, RZ, 0xc0, !PT ;  /* 0x0000000802ff7812 */ /* 0x000fe2000782c0ff */
[----:B--2---:R-:W-:Y:S01]  /*0920*/  FMUL R2, R10, 0.125 ;  /* 0x3e0000000a027820 */ /* 0x004fe20000400000 */
[----:B------:R-:W-:Y:S02]  /*0930*/  LOP3.LUT P2, RZ, R8, 0x8, RZ, 0xc0, !PT ;  /* 0x0000000808ff7812 */ /* 0x000fe4000784c0ff */
[----:B------:R-:W-:Y:S02]  /*0940*/  LOP3.LUT P3, RZ, R9, 0x8, RZ, 0xc0, !PT ;  /* 0x0000000809ff7812 */ /* 0x000fe4000786c0ff */
[----:B------:R-:W-:Y:S02]  /*0950*/  FSEL R18, R18, -R18, !P0 ;  /* 0x8000001212127208 */ /* 0x000fe40004000000 */
[----:B------:R-:W-:Y:S01]  /*0960*/  FSEL R7, R7, -R7, !P1 ;  /* 0x8000000707077208 */ /* 0x000fe20004800000 */
[----:B---3--:R-:W-:Y:S01]  /*0970*/  FMUL R6, R11, 0.125 ;  /* 0x3e0000000b067820 */ /* 0x008fe20000400000 */
[----:B------:R-:W-:-:S03]  /*0980*/  FSEL R2, R2, -R2, !P2 ;  /* 0x8000000202027208 */ /* 0x000fc60005000000 */
[----:B------:R-:W-:Y:S01]  /*0990*/  FFMA R7, R18, R7, R17 ;  /* 0x0000000712077223 */ /* 0x000fe20000000011 */
[----:B------:R-:W-:-:S05]  /*09a0*/  FSEL R6, R6, -R6, !P3 ;  /* 0x8000000606067208 */ /* 0x000fca0005800000 */
[----:B------:R-:W-:-:S07]  /*09b0*/  FFMA R17, R2, R6, R7 ;  /* 0x0000000602117223 */ /* 0x000fce0000000007 */
.L_x_9:
[----:B------:R-:W-:Y:S05]  /*09c0*/  BRA.U UP1, `(.L_x_6) ;  /* 0x0000000101707547 */ /* 0x000fea000b800000 */
[----:B------:R-:W0:Y:S01]  /*09d0*/  LDCU.128 UR4, c[0x0][0x380] ;  /* 0x00007000ff0477ac */ /* 0x000e220008000c00 */
[----:B------:R-:W-:-:S05]  /*09e0*/  SHF.R.U32.HI R7, RZ, 0x1, R5 ;  /* 0x00000001ff077819 */ /* 0x000fca0000011605 */
[----:B------:R-:W-:Y:S02]  /*09f0*/  IMAD.IADD R6, R16, 0x1, R7 ;  /* 0x0000000110067824 */ /* 0x000fe400078e0207 */
[----:B------:R-:W-:-:S03]  /*0a00*/  IMAD R14, R15, R7, R14 ;  /* 0x000000070f0e7224 */ /* 0x000fc600078e020e */
[----:B0-----:R-:W-:Y:S02]  /*0a10*/  IADD3 R6, P0, PT, R6, UR4, RZ ;  /* 0x0000000406067c10 */ /* 0x001fe4000ff1e0ff */
[----:B------:R-:W-:-:S03]  /*0a20*/  IADD3 R8, P1, PT, R14, UR6, RZ ;  /* 0x000000060e087c10 */ /* 0x000fc6000ff3e0ff */
[----:B------:R-:W-:Y:S01]  /*0a30*/  IMAD.X R7, RZ, RZ, UR5, P0 ;  /* 0x00000005ff077e24 */ /* 0x000fe200080e06ff */
[----:B------:R-:W-:-:S04]  /*0a40*/  LEA.HI.X.SX32 R9, R14, UR7, 0x1, P1 ;  /* 0x000000070e097c11 */ /* 0x000fc800088f0eff */
[----:B------:R-:W2:Y:S04]  /*0a50*/  LDG.E.U8 R6, desc[UR8][R6.64] ;  /* 0x0000000806067981 */ /* 0x000ea8000c1e1100 */
[----:B------:R-:W3:Y:S01]  /*0a60*/  LDG.E.U8 R8, desc[UR8][R8.64] ;  /* 0x0000000808087981 */ /* 0x000ee2000c1e1100 */
[----:B------:R-:W-:Y:S02]  /*0a70*/  LOP3.LUT R5, R5, 0x1, RZ, 0xc0, !PT ;  /* 0x0000000105057812 */ /* 0x000fe400078ec0ff */
[----:B------:R-:W-:Y:S02]  /*0a80*/  ISETP.NE.AND P1, PT, R20, RZ, PT ;  /* 0x000000ff1400720c */ /* 0x000fe40003f25270 */
[----:B------:R-:W-:Y:S02]  /*0a90*/  ISETP.NE.U32.AND P0, PT, R5, 0x1, PT ;  /* 0x000000010500780c */ /* 0x000fe40003f05070 */
[----:B--2---:R-:W-:-:S11]  /*0aa0*/  LOP3.LUT R2, R6, 0xf, RZ, 0xc0, !PT ;  /* 0x0000000f06027812 */ /* 0x004fd600078ec0ff */
[----:B------:R-:W-:Y:S02]  /*0ab0*/  @!P0 SHF.R.U32.HI R2, RZ, 0x4, R6 ;  /* 0x00000004ff028819 */ /* 0x000fe40000011606 */
[----:B---3--:R-:W-:Y:S02]  /*0ac0*/  LOP3.LUT R5, R8, 0xf, RZ, 0xc0, !PT ;  /* 0x0000000f08057812 */ /* 0x008fe400078ec0ff */
[----:B------:R-:W-:Y:S02]  /*0ad0*/  @P1 SHF.R.U32.HI R5, RZ, 0x4, R8 ;  /* 0x00000004ff051819 */ /* 0x000fe40000011608 */
[C---:B------:R-:W-:Y:S02]  /*0ae0*/  LOP3.LUT R10, R2.reuse, 0x7, RZ, 0xc0, !PT ;  /* 0x00000007020a7812 */ /* 0x040fe400078ec0ff */
[----:B------:R-:W-:Y:S02]  /*0af0*/  LOP3.LUT R6, R5, 0x7, RZ, 0xc0, !PT ;  /* 0x0000000705067812 */ /* 0x000fe400078ec0ff */
[----:B------:R-:W-:-:S02]  /*0b00*/  LOP3.LUT P0, RZ, R2, 0x8, RZ, 0xc0, !PT ;  /* 0x0000000802ff7812 */ /* 0x000fc4000780c0ff */
[----:B------:R-:W0:Y:S01]  /*0b10*/  I2F.U16 R10, R10 ;  /* 0x0000000a000a7306 */ /* 0x000e220000101000 */
[----:B------:R-:W-:-:S07]  /*0b20*/  LOP3.LUT P1, RZ, R5, 0x8, RZ, 0xc0, !PT ;  /* 0x0000000805ff7812 */ /* 0x000fce000782c0ff */
[----:B------:R-:W1:Y:S01]  /*0b30*/  I2F.U16 R6, R6 ;  /* 0x0000000600067306 */ /* 0x000e620000101000 */
[----:B0-----:R-:W-:-:S05]  /*0b40*/  FMUL R2, R10, 0.125 ;  /* 0x3e0000000a027820 */ /* 0x001fca0000400000 */
[----:B------:R-:W-:Y:S01]  /*0b50*/  FSEL R2, R2, -R2, !P0 ;  /* 0x8000000202027208 */ /* 0x000fe20004000000 */
[----:B-1----:R-:W-:-:S05]  /*0b60*/  FMUL R7, R6, 0.125 ;  /* 0x3e00000006077820 */ /* 0x002fca0000400000 */
[----:B------:R-:W-:-:S05]  /*0b70*/  FSEL R7, R7, -R7, !P1 ;  /* 0x8000000707077208 */ /* 0x000fca0004800000 */
[----:B------:R-:W-:-:S07]  /*0b80*/  FFMA R17, R2, R7, R17 ;  /* 0x0000000702117223 */ /* 0x000fce0000000011 */
.L_x_6:
[----:B------:R-:W0:Y:S01]  /*0b90*/  LDC.64 R6, c[0x0][0x390] ;  /* 0x0000e400ff067b82 */ /* 0x000e220000000a00 */
[----:B------:R-:W-:-:S04]  /*0ba0*/  IMAD R3, R0, R3, R4 ;  /* 0x0000000300037224 */ /* 0x000fc800078e0204 */
[----:B0-----:R-:W-:-:S05]  /*0bb0*/  IMAD.WIDE R2, R3, 0x4, R6 ;  /* 0x0000000403027825 */ /* 0x001fca00078e0206 */
[----:B------:R-:W-:Y:S01]  /*0bc0*/  STG.E desc[UR8][R2.64], R17 ;  /* 0x0000001102007986 */ /* 0x000fe2000c101908 */
[----:B------:R-:W-:Y:S05]  /*0bd0*/  EXIT ;  /* 0x000000000000794d */ /* 0x000fea0003800000 */
.L_x_10:
        /* <DEDUP_REMOVED lines=10> */
.L_x_12:


//--------------------- .nv.shared.reserved.0     --------------------------
	.section	.nv.shared.reserved.0,"aw",@nobits
	.weak		__nv_reservedSMEM_offset_0_alias
	.size		__nv_reservedSMEM_offset_0_alias, 0, 64
	.other		__nv_reservedSMEM_offset_0_alias,@"STO_CUDA_RESERVED_SHARED STV_DEFAULT"
__nv_reservedSMEM_offset_0_alias:
	.zero		0
	.zero		64


//--------------------- .nv.constant0._Z16fp16_gemm_kernelILi4096ELi4096ELi4096EEvPK6__halfS2_Pfiii --------------------------
	.section	.nv.constant0._Z16fp16_gemm_kernelILi4096ELi4096ELi4096EEvPK6__halfS2_Pfiii,"a",@progbits
	.sectionflags	@""
	.align	4
.nv.constant0._Z16fp16_gemm_kernelILi4096ELi4096ELi4096EEvPK6__halfS2_Pfiii:
	.zero		932


//--------------------- .nv.constant0._Z15fp4_gemm_kernelILi4096ELi4096ELi4096EEvPKhS1_Pfiii --------------------------
	.section	.nv.constant0._Z15fp4_gemm_kernelILi4096ELi4096ELi4096EEvPKhS1_Pfiii,"a",@progbits
	.sectionflags	@""
	.align	4
.nv.constant0._Z15fp4_gemm_kernelILi4096ELi4096ELi4096EEvPKhS1_Pfiii:
	.zero		932


//--------------------- SYMBOLS --------------------------

	.type		.nv.reservedSmem.offset0,@object
	.size		.nv.reservedSmem.offset0,0x4
